def matmul_kernel(
    a_ptr,
    b_ptr,
    c_ptr,
    M,
    N,
    K,
    stride_am,
    stride_ak,
    stride_bk,
    stride_bn,
    stride_cm,
    stride_cn,
    BLOCK_M: tl.constexpr,
    BLOCK_N: tl.constexpr,
    BLOCK_K: tl.constexpr,
    GROUP_M: tl.constexpr,
):
    pid = tl.program_id(axis=0)
    num_pid_m = tl.cdiv(M, BLOCK_M)
    num_pid_n = tl.cdiv(N, BLOCK_N)
    num_pid_in_group = GROUP_M * num_pid_n
    group_id = pid // num_pid_in_group
    first_pid_m = group_id * GROUP_M
    group_size_m = min(num_pid_m - first_pid_m, GROUP_M)
    pid_m = first_pid_m + ((pid % num_pid_in_group) % group_size_m)
    pid_n = (pid % num_pid_in_group) // group_size_m

    offs_am = (pid_m * BLOCK_M + tl.arange(0, BLOCK_M)) % M
    offs_bn = (pid_n * BLOCK_N + tl.arange(0, BLOCK_N)) % N
    offs_k = tl.arange(0, BLOCK_K)
    a_ptrs = a_ptr + offs_am[:, None] * stride_am + offs_k[None, :] * stride_ak
    b_ptrs = b_ptr + offs_k[:, None] * stride_bk + offs_bn[None, :] * stride_bn

    acc = tl.zeros((BLOCK_M, BLOCK_N), dtype=tl.float32)
    for kk in range(0, tl.cdiv(K, BLOCK_K)):
        a = tl.load(a_ptrs, mask=offs_k[None, :] < K - kk * BLOCK_K, other=0.0)
        b = tl.load(b_ptrs, mask=offs_k[:, None] < K - kk * BLOCK_K, other=0.0)
        acc = tl.dot(a, b, acc)
        a_ptrs += BLOCK_K * stride_ak
        b_ptrs += BLOCK_K * stride_bk

    c = acc.to(c_ptr.dtype.element_ty)
    offs_cm = pid_m * BLOCK_M + tl.arange(0, BLOCK_M)
    offs_cn = pid_n * BLOCK_N + tl.arange(0, BLOCK_N)
    c_ptrs = c_ptr + offs_cm[:, None] * stride_cm + offs_cn[None, :] * stride_cn
    mask = (offs_cm[:, None] < M) & (offs_cn[None, :] < N)
    tl.store(c_ptrs, c, mask=mask)

# config = {"BLOCK_K": 64, "BLOCK_M": 64, "BLOCK_N": 32, "GROUP_M": 8, "arch": "sm_100", "dtype": "fp16", "num_ctas": 1, "num_stages": 2, "num_warps": 2}
# arch = sm_100


// ===== COMPILED SASS (sm_100a) =====

	.target	sm_100a

	.elftype	@"ET_EXEC"


//--------------------- .note.nv.tkinfo           --------------------------
	.section	.note.nv.tkinfo,"",@"SHT_NOTE"
	.sectionflags	@"SHF_NOTE_NV_TKINFO"
	.tkinfo
        /*0018*/ 	.word	0x00000081
        /*0030*/ 	.string	""
        /*0030*/ 	.string	"ptxas-blackwell"
        /*0030*/ 	.string	"Cuda compilation tools, release 12.9, V12.9.86"
        /*0030*/ 	.string	"Build cuda_12.9.r12.9/compiler.36037853_0"
        /*0030*/ 	.string	"-v  -suppress-debug-info  -lineinfo  -arch sm_100a "



//--------------------- .note.nv.cuver            --------------------------
	.section	.note.nv.cuver,"",@"SHT_NOTE"
	.sectionflags	@"SHF_NOTE_NV_CUVER"
        /*0018*/ 	.short	0x0001
        /*001a*/ 	.short	0x0064
        /*001c*/ 	.short	0x0001
        /*001e*/ 	.short	0x0000
        /*0020*/ 	.short	0x0001
        /*0022*/ 	.short	0x0000


//--------------------- .nv.info                  --------------------------
	.section	.nv.info,"",@"SHT_CUDA_INFO"
	.align	4


	//----- nvinfo : EIATTR_REGCOUNT
	.align		4
        /*0000*/ 	.byte	0x04, 0x2f
        /*0002*/ 	.short	(.L_1 - .L_0)
	.align		4
.L_0:
        /*0004*/ 	.word	index@(matmul_kernel)
        /*0008*/ 	.word	0x000000e7


	//----- nvinfo : EIATTR_FRAME_SIZE
	.align		4
.L_1:
        /*000c*/ 	.byte	0x04, 0x11
        /*000e*/ 	.short	(.L_3 - .L_2)
	.align		4
.L_2:
        /*0010*/ 	.word	index@(matmul_kernel)
        /*0014*/ 	.word	0x00000000


	//----- nvinfo : EIATTR_MIN_STACK_SIZE
	.align		4
.L_3:
        /*0018*/ 	.byte	0x04, 0x12
        /*001a*/ 	.short	(.L_5 - .L_4)
	.align		4
.L_4:
        /*001c*/ 	.word	index@(matmul_kernel)
        /*0020*/ 	.word	0x00000000
.L_5:


//--------------------- .nv.info.matmul_kernel    --------------------------
	.section	.nv.info.matmul_kernel,"",@"SHT_CUDA_INFO"
	.sectionflags	@""
	.align	4


	//----- nvinfo : EIATTR_CUDA_API_VERSION
	.align		4
        /*0000*/ 	.byte	0x04, 0x37
        /*0002*/ 	.short	(.L_7 - .L_6)
.L_6:
        /*0004*/ 	.word	0x00000081


	//----- nvinfo : EIATTR_KPARAM_INFO
	.align		4
.L_7:
        /*0008*/ 	.byte	0x04, 0x17
        /*000a*/ 	.short	(.L_9 - .L_8)
.L_8:
        /*000c*/ 	.word	0x00000000
        /*0010*/ 	.short	0x000d
        /*0012*/ 	.short	0x0048
        /*0014*/ 	.byte	0x00, 0xf4, 0x21, 0x00


	//----- nvinfo : EIATTR_KPARAM_INFO
	.align		4
.L_9:
        /*0018*/ 	.byte	0x04, 0x17
        /*001a*/ 	.short	(.L_11 - .L_10)
.L_10:
        /*001c*/ 	.word	0x00000000
        /*0020*/ 	.short	0x000c
        /*0022*/ 	.short	0x0040
        /*0024*/ 	.byte	0x00, 0xf4, 0x21, 0x00


	//----- nvinfo : EIATTR_KPARAM_INFO
	.align		4
.L_11:
        /*0028*/ 	.byte	0x04, 0x17
        /*002a*/ 	.short	(.L_13 - .L_12)
.L_12:
        /*002c*/ 	.word	0x00000000
        /*0030*/ 	.short	0x000b
        /*0032*/ 	.short	0x0038
        /*0034*/ 	.byte	0x00, 0xf0, 0x11, 0x00


	//----- nvinfo : EIATTR_KPARAM_INFO
	.align		4
.L_13:
        /*0038*/ 	.byte	0x04, 0x17
        /*003a*/ 	.short	(.L_15 - .L_14)
.L_14:
        /*003c*/ 	.word	0x00000000
        /*0040*/ 	.short	0x000a
        /*0042*/ 	.short	0x0034
        /*0044*/ 	.byte	0x00, 0xf0, 0x11, 0x00


	//----- nvinfo : EIATTR_KPARAM_INFO
	.align		4
.L_15:
        /*0048*/ 	.byte	0x04, 0x17
        /*004a*/ 	.short	(.L_17 - .L_16)
.L_16:
        /*004c*/ 	.word	0x00000000
        /*0050*/ 	.short	0x0009
        /*0052*/ 	.short	0x0030
        /*0054*/ 	.byte	0x00, 0xf0, 0x11, 0x00


	//----- nvinfo : EIATTR_KPARAM_INFO
	.align		4
.L_17:
        /*0058*/ 	.byte	0x04, 0x17
        /*005a*/ 	.short	(.L_19 - .L_18)
.L_18:
        /*005c*/ 	.word	0x00000000
        /*0060*/ 	.short	0x0008
        /*0062*/ 	.short	0x002c
        /*0064*/ 	.byte	0x00, 0xf0, 0x11, 0x00


	//----- nvinfo : EIATTR_KPARAM_INFO
	.align		4
.L_19:
        /*0068*/ 	.byte	0x04, 0x17
        /*006a*/ 	.short	(.L_21 - .L_20)
.L_20:
        /*006c*/ 	.word	0x00000000
        /*0070*/ 	.short	0x0007
        /*0072*/ 	.short	0x0028
        /*0074*/ 	.byte	0x00, 0xf0, 0x11, 0x00


	//----- nvinfo : EIATTR_KPARAM_INFO
	.align		4
.L_21:
        /*0078*/ 	.byte	0x04, 0x17
        /*007a*/ 	.short	(.L_23 - .L_22)
.L_22:
        /*007c*/ 	.word	0x00000000
        /*0080*/ 	.short	0x0006
        /*0082*/ 	.short	0x0024
        /*0084*/ 	.byte	0x00, 0xf0, 0x11, 0x00


	//----- nvinfo : EIATTR_KPARAM_INFO
	.align		4
.L_23:
        /*0088*/ 	.byte	0x04, 0x17
        /*008a*/ 	.short	(.L_25 - .L_24)
.L_24:
        /*008c*/ 	.word	0x00000000
        /*0090*/ 	.short	0x0005
        /*0092*/ 	.short	0x0020
        /*0094*/ 	.byte	0x00, 0xf0, 0x11, 0x00


	//----- nvinfo : EIATTR_KPARAM_INFO
	.align		4
.L_25:
        /*0098*/ 	.byte	0x04, 0x17
        /*009a*/ 	.short	(.L_27 - .L_26)
.L_26:
        /*009c*/ 	.word	0x00000000
        /*00a0*/ 	.short	0x0004
        /*00a2*/ 	.short	0x001c
        /*00a4*/ 	.byte	0x00, 0xf0, 0x11, 0x00


	//----- nvinfo : EIATTR_KPARAM_INFO
	.align		4
.L_27:
        /*00a8*/ 	.byte	0x04, 0x17
        /*00aa*/ 	.short	(.L_29 - .L_28)
.L_28:
        /*00ac*/ 	.word	0x00000000
        /*00b0*/ 	.short	0x0003
        /*00b2*/ 	.short	0x0018
        /*00b4*/ 	.byte	0x00, 0xf0, 0x11, 0x00


	//----- nvinfo : EIATTR_KPARAM_INFO
	.align		4
.L_29:
        /*00b8*/ 	.byte	0x04, 0x17
        /*00ba*/ 	.short	(.L_31 - .L_30)
.L_30:
        /*00bc*/ 	.word	0x00000000
        /*00c0*/ 	.short	0x0002
        /*00c2*/ 	.short	0x0010
        /*00c4*/ 	.byte	0x00, 0xf4, 0x21, 0x00


	//----- nvinfo : EIATTR_KPARAM_INFO
	.align		4
.L_31:
        /*00c8*/ 	.byte	0x04, 0x17
        /*00ca*/ 	.short	(.L_33 - .L_32)
.L_32:
        /*00cc*/ 	.word	0x00000000
        /*00d0*/ 	.short	0x0001
        /*00d2*/ 	.short	0x0008
        /*00d4*/ 	.byte	0x00, 0xf4, 0x21, 0x00


	//----- nvinfo : EIATTR_KPARAM_INFO
	.align		4
.L_33:
        /*00d8*/ 	.byte	0x04, 0x17
        /*00da*/ 	.short	(.L_35 - .L_34)
.L_34:
        /*00dc*/ 	.word	0x00000000
        /*00e0*/ 	.short	0x0000
        /*00e2*/ 	.short	0x0000
        /*00e4*/ 	.byte	0x00, 0xf4, 0x21, 0x00


	//----- nvinfo : EIATTR_SPARSE_MMA_MASK
	.align		4
.L_35:
        /*00e8*/ 	.byte	0x03, 0x50
        /*00ea*/ 	.short	0x0000


	//----- nvinfo : EIATTR_MAXREG_COUNT
	.align		4
        /*00ec*/ 	.byte	0x03, 0x1b
        /*00ee*/ 	.short	0x00ff


	//----- nvinfo : EIATTR_NUM_BARRIERS
	.align		4
        /*00f0*/ 	.byte	0x02, 0x4c
        /*00f2*/ 	.byte	0x01
	.zero		1


	//----- nvinfo : EIATTR_VRC_CTA_INIT_COUNT
	.align		4
        /*00f4*/ 	.byte	0x02, 0x4a
	.zero		1
	.zero		1


	//----- nvinfo : EIATTR_EXIT_INSTR_OFFSETS
	.align		4
        /*00f8*/ 	.byte	0x04, 0x1c
        /*00fa*/ 	.short	(.L_37 - .L_36)


	//   ....[0]....
.L_36:
        /*00fc*/ 	.word	0x00006400


	//   ....[1]....
        /*0100*/ 	.word	0x00006430


	//----- nvinfo : EIATTR_REQNTID
	.align		4
.L_37:
        /*0104*/ 	.byte	0x04, 0x10
        /*0106*/ 	.short	(.L_39 - .L_38)
.L_38:
        /*0108*/ 	.word	0x00000040
        /*010c*/ 	.word	0x00000001
        /*0110*/ 	.word	0x00000001


	//----- nvinfo : EIATTR_CBANK_PARAM_SIZE
	.align		4
.L_39:
        /*0114*/ 	.byte	0x03, 0x19
        /*0116*/ 	.short	0x0050


	//----- nvinfo : EIATTR_PARAM_CBANK
	.align		4
        /*0118*/ 	.byte	0x04, 0x0a
        /*011a*/ 	.short	(.L_41 - .L_40)
	.align		4
.L_40:
        /*011c*/ 	.word	index@(.nv.constant0.matmul_kernel)
        /*0120*/ 	.short	0x0380
        /*0122*/ 	.short	0x0050


	//----- nvinfo : EIATTR_SW_WAR
	.align		4
.L_41:
        /*0124*/ 	.byte	0x04, 0x36
        /*0126*/ 	.short	(.L_43 - .L_42)
.L_42:
        /*0128*/ 	.word	0x00000008
.L_43:


//--------------------- .nv.compat                --------------------------
	.section	.nv.compat,"",@"SHT_CUDA_COMPAT_INFO"
	.align	4
        /*0000*/ 	.byte	0x02, 0x02, 0x01, 0x00, 0x02, 0x05, 0x05, 0x00, 0x02, 0x03, 0x00, 0x00, 0x02, 0x06, 0x01, 0x00


//--------------------- .nv.callgraph             --------------------------
	.section	.nv.callgraph,"",@"SHT_CUDA_CALLGRAPH"
	.align	4
	.sectionentsize	8
	.align		4
        /*0000*/ 	.word	0x00000000
	.align		4
        /*0004*/ 	.word	0xffffffff
	.align		4
        /*0008*/ 	.word	0x00000000
	.align		4
        /*000c*/ 	.word	0xfffffffe
	.align		4
        /*0010*/ 	.word	0x00000000
	.align		4
        /*0014*/ 	.word	0xfffffffd
	.align		4
        /*0018*/ 	.word	0x00000000
	.align		4
        /*001c*/ 	.word	0xfffffffc


//--------------------- .text.matmul_kernel       --------------------------
	.section	.text.matmul_kernel,"ax",@progbits
	.align	128
        .global         matmul_kernel
        .type           matmul_kernel,@function
        .size           matmul_kernel,(.L_x_3 - matmul_kernel)
        .other          matmul_kernel,@"STO_CUDA_ENTRY STV_DEFAULT"
matmul_kernel:
.text.matmul_kernel:
[----:B------:R-:W0:Y:S08]  /*0000*/  LDC R1, c[0x0][0x37c] ;  /* 0x0000df00ff017b82 */ /* 0x000e300000000800 */
[----:B------:R-:W1:Y:S01]  /*0010*/  LDC.64 R20, c[0x0][0x398] ;  /* 0x0000e600ff147b82 */ /* 0x000e620000000a00 */
[----:B------:R-:W2:Y:S01]  /*0020*/  S2R R5, SR_CTAID.X ;  /* 0x0000000000057919 */ /* 0x000ea20000002500 */
[----:B------:R-:W3:Y:S01]  /*0030*/  LDCU UR5, c[0x0][0x3a0] ;  /* 0x00007400ff0577ac */ /* 0x000ee20008000800 */
[----:B------:R-:W-:-:S02]  /*0040*/  CS2R R108, SRZ ;  /* 0x00000000006c7805 */ /* 0x000fc4000001ff00 */
[----:B------:R-:W-:Y:S02]  /*0050*/  CS2R R110, SRZ ;  /* 0x00000000006e7805 */ /* 0x000fe4000001ff00 */
[----:B------:R-:W-:Y:S02]  /*0060*/  CS2R R76, SRZ ;  /* 0x00000000004c7805 */ /* 0x000fe4000001ff00 */
[----:B------:R-:W-:Y:S02]  /*0070*/  CS2R R78, SRZ ;  /* 0x00000000004e7805 */ /* 0x000fe4000001ff00 */
[----:B------:R-:W-:Y:S01]  /*0080*/  CS2R R144, SRZ ;  /* 0x0000000000907805 */ /* 0x000fe2000001ff00 */
[----:B------:R-:W4:Y:S01]  /*0090*/  S2UR UR6, SR_CgaCtaId ;  /* 0x00000000000679c3 */ /* 0x000f220000008800 */
[----:B------:R-:W-:Y:S02]  /*00a0*/  CS2R R146, SRZ ;  /* 0x0000000000927805 */ /* 0x000fe4000001ff00 */
[----:B------:R-:W-:-:S02]  /*00b0*/  CS2R R140, SRZ ;  /* 0x00000000008c7805 */ /* 0x000fc4000001ff00 */
[----:B------:R-:W-:Y:S01]  /*00c0*/  CS2R R142, SRZ ;  /* 0x00000000008e7805 */ /* 0x000fe2000001ff00 */
[----:B------:R-:W-:Y:S01]  /*00d0*/  UMOV UR4, 0x400 ;  /* 0x0000040000047882 */ /* 0x000fe20000000000 */
[----:B------:R-:W0:Y:S01]  /*00e0*/  LDCU.64 UR8, c[0x0][0x358] ;  /* 0x00006b00ff0877ac */ /* 0x000e220008000a00 */
[----:B---3--:R-:W-:Y:S01]  /*00f0*/  UIADD3 UR5, UPT, UPT, UR5, 0x3f, URZ ;  /* 0x0000003f05057890 */ /* 0x008fe2000fffe0ff */
[----:B-1----:R-:W-:-:S03]  /*0100*/  VIADD R0, R21, 0x1f ;  /* 0x0000001f15007836 */ /* 0x002fc60000000000 */
[----:B------:R-:W-:Y:S02]  /*0110*/  UISETP.GE.AND UP0, UPT, UR5, 0x40, UPT ;  /* 0x000000400500788c */ /* 0x000fe4000bf06270 */
[----:B------:R-:W-:Y:S01]  /*0120*/  SHF.R.S32.HI R3, RZ, 0x1f, R0 ;  /* 0x0000001fff037819 */ /* 0x000fe20000011400 */
[----:B----4-:R-:W-:-:S03]  /*0130*/  ULEA UR4, UR6, UR4, 0x18 ;  /* 0x0000000406047291 */ /* 0x010fc6000f8ec0ff */
[----:B------:R-:W-:Y:S02]  /*0140*/  LEA.HI R3, R3, R0, RZ, 0x5 ;  /* 0x0000000003037211 */ /* 0x000fe400078f28ff */
[----:B--2---:R-:W-:Y:S02]  /*0150*/  IABS R8, R5 ;  /* 0x0000000500087213 */ /* 0x004fe40000000000 */
[----:B------:R-:W-:-:S05]  /*0160*/  SHF.R.S32.HI R3, RZ, 0x5, R3 ;  /* 0x00000005ff037819 */ /* 0x000fca0000011403 */
[----:B------:R-:W-:-:S05]  /*0170*/  IMAD.SHL.U32 R4, R3, 0x8, RZ ;  /* 0x0000000803047824 */ /* 0x000fca00078e00ff */
[-C--:B------:R-:W-:Y:S02]  /*0180*/  IABS R7, R4.reuse ;  /* 0x0000000400077213 */ /* 0x080fe40000000000 */
[----:B------:R-:W-:Y:S02]  /*0190*/  IABS R10, R4 ;  /* 0x00000004000a7213 */ /* 0x000fe40000000000 */
[----:B------:R-:W1:Y:S08]  /*01a0*/  I2F.RP R0, R7 ;  /* 0x0000000700007306 */ /* 0x000e700000209400 */
[----:B-1----:R-:W1:Y:S02]  /*01b0*/  MUFU.RCP R0, R0 ;  /* 0x0000000000007308 */ /* 0x002e640000001000 */
[----:B-1----:R-:W-:-:S02]  /*01c0*/  VIADD R2, R0, 0xffffffe ;  /* 0x0ffffffe00027836 */ /* 0x002fc40000000000 */
[----:B------:R-:W-:-:S04]  /*01d0*/  IMAD.MOV R0, RZ, RZ, -R10 ;  /* 0x000000ffff007224 */ /* 0x000fc800078e0a0a */
[----:B------:R1:W2:Y:S02]  /*01e0*/  F2I.FTZ.U32.TRUNC.NTZ R3, R2 ;  /* 0x0000000200037305 */ /* 0x0002a4000021f000 */
[----:B-1----:R-:W-:Y:S02]  /*01f0*/  IMAD.MOV.U32 R2, RZ, RZ, RZ ;  /* 0x000000ffff027224 */ /* 0x002fe400078e00ff */
[----:B--2---:R-:W-:-:S04]  /*0200*/  IMAD.MOV R6, RZ, RZ, -R3 ;  /* 0x000000ffff067224 */ /* 0x004fc800078e0a03 */
[----:B------:R-:W-:Y:S02]  /*0210*/  IMAD R9, R6, R7, RZ ;  /* 0x0000000706097224 */ /* 0x000fe400078e02ff */
[----:B------:R-:W-:Y:S02]  /*0220*/  IMAD.MOV.U32 R6, RZ, RZ, R8 ;  /* 0x000000ffff067224 */ /* 0x000fe400078e0008 */
[----:B------:R-:W-:-:S06]  /*0230*/  IMAD.HI.U32 R3, R3, R9, R2 ;  /* 0x0000000903037227 */ /* 0x000fcc00078e0002 */
[----:B------:R-:W-:-:S04]  /*0240*/  IMAD.HI.U32 R3, R3, R6, RZ ;  /* 0x0000000603037227 */ /* 0x000fc800078e00ff */
[----:B------:R-:W-:-:S05]  /*0250*/  IMAD R0, R3, R0, R6 ;  /* 0x0000000003007224 */ /* 0x000fca00078e0206 */
[----:B------:R-:W-:-:S13]  /*0260*/  ISETP.GT.U32.AND P1, PT, R7, R0, PT ;  /* 0x000000000700720c */ /* 0x000fda0003f24070 */
[----:B------:R-:W-:Y:S02]  /*0270*/  @!P1 IMAD.IADD R0, R0, 0x1, -R7 ;  /* 0x0000000100009824 */ /* 0x000fe400078e0a07 */
[----:B------:R-:W-:Y:S01]  /*0280*/  @!P1 VIADD R3, R3, 0x1 ;  /* 0x0000000103039836 */ /* 0x000fe20000000000 */
[----:B------:R-:W-:Y:S02]  /*0290*/  ISETP.NE.AND P1, PT, R4, RZ, PT ;  /* 0x000000ff0400720c */ /* 0x000fe40003f25270 */
[----:B------:R-:W-:Y:S02]  /*02a0*/  ISETP.GE.U32.AND P0, PT, R0, R7, PT ;  /* 0x000000070000720c */ /* 0x000fe40003f06070 */
[----:B------:R-:W-:-:S04]  /*02b0*/  LOP3.LUT R0, R5, R4, RZ, 0x3c, !PT ;  /* 0x0000000405007212 */ /* 0x000fc800078e3cff */
[----:B------:R-:W-:Y:S01]  /*02c0*/  ISETP.GE.AND P2, PT, R0, RZ, PT ;  /* 0x000000ff0000720c */ /* 0x000fe20003f46270 */
[----:B------:R-:W-:-:S06]  /*02d0*/  VIADD R0, R20, 0x3f ;  /* 0x0000003f14007836 */ /* 0x000fcc0000000000 */
[----:B------:R-:W-:-:S04]  /*02e0*/  @P0 VIADD R3, R3, 0x1 ;  /* 0x0000000103030836 */ /* 0x000fc80000000000 */
[----:B------:R-:W-:Y:S01]  /*02f0*/  IMAD.MOV.U32 R2, RZ, RZ, R3 ;  /* 0x000000ffff027224 */ /* 0x000fe200078e0003 */
[----:B------:R-:W-:-:S03]  /*0300*/  SHF.R.S32.HI R3, RZ, 0x1f, R0 ;  /* 0x0000001fff037819 */ /* 0x000fc60000011400 */
[----:B------:R-:W-:Y:S01]  /*0310*/  @!P2 IMAD.MOV R2, RZ, RZ, -R2 ;  /* 0x000000ffff02a224 */ /* 0x000fe200078e0a02 */
[----:B------:R-:W-:Y:S02]  /*0320*/  @!P1 LOP3.LUT R2, RZ, R4, RZ, 0x33, !PT ;  /* 0x00000004ff029212 */ /* 0x000fe400078e33ff */
[----:B------:R-:W-:-:S03]  /*0330*/  LEA.HI R3, R3, R0, RZ, 0x6 ;  /* 0x0000000003037211 */ /* 0x000fc600078f30ff */
[----:B------:R-:W-:Y:S02]  /*0340*/  IMAD.SHL.U32 R10, R2, 0x8, RZ ;  /* 0x00000008020a7824 */ /* 0x000fe400078e00ff */
[----:B------:R-:W-:-:S03]  /*0350*/  IMAD.MOV R2, RZ, RZ, -R2 ;  /* 0x000000ffff027224 */ /* 0x000fc600078e0a02 */
[----:B------:R-:W-:Y:S01]  /*0360*/  LEA.HI.SX32 R3, R3, -R10, 0x1a ;  /* 0x8000000a03037211 */ /* 0x000fe200078fd2ff */
[----:B------:R-:W-:-:S03]  /*0370*/  IMAD R11, R4, R2, R5 ;  /* 0x00000002040b7224 */ /* 0x000fc600078e0205 */
[----:B------:R-:W-:Y:S02]  /*0380*/  VIMNMX R6, PT, PT, R3, 0x8, PT ;  /* 0x0000000803067848 */ /* 0x000fe40003fe0100 */
[----:B------:R-:W-:Y:S02]  /*0390*/  IABS R9, R11 ;  /* 0x0000000b00097213 */ /* 0x000fe40000000000 */
[-C--:B------:R-:W-:Y:S02]  /*03a0*/  IABS R7, R6.reuse ;  /* 0x0000000600077213 */ /* 0x080fe40000000000 */
[----:B------:R-:W-:Y:S02]  /*03b0*/  IABS R4, R6 ;  /* 0x0000000600047213 */ /* 0x000fe40000000000 */
[----:B------:R-:W1:Y:S08]  /*03c0*/  I2F.RP R0, R7 ;  /* 0x0000000700007306 */ /* 0x000e700000209400 */
[----:B-1----:R-:W1:Y:S02]  /*03d0*/  MUFU.RCP R0, R0 ;  /* 0x0000000000007308 */ /* 0x002e640000001000 */
[----:B-1----:R-:W-:-:S02]  /*03e0*/  VIADD R3, R0, 0xffffffe ;  /* 0x0ffffffe00037836 */ /* 0x002fc40000000000 */
[----:B------:R-:W-:-:S04]  /*03f0*/  IMAD.MOV R0, RZ, RZ, -R4 ;  /* 0x000000ffff007224 */ /* 0x000fc800078e0a04 */
[----:B------:R-:W1:Y:S02]  /*0400*/  F2I.FTZ.U32.TRUNC.NTZ R3, R3 ;  /* 0x0000000300037305 */ /* 0x000e64000021f000 */
[----:B-1----:R-:W-:-:S04]  /*0410*/  IMAD.MOV R8, RZ, RZ, -R3 ;  /* 0x000000ffff087224 */ /* 0x002fc800078e0a03 */
[----:B------:R-:W-:-:S04]  /*0420*/  IMAD.MOV.U32 R2, RZ, RZ, R8 ;  /* 0x000000ffff027224 */ /* 0x000fc800078e0008 */
[----:B------:R-:W-:Y:S02]  /*0430*/  IMAD R5, R2, R7, RZ ;  /* 0x0000000702057224 */ /* 0x000fe400078e02ff */
[----:B------:R-:W-:-:S04]  /*0440*/  IMAD.MOV.U32 R2, RZ, RZ, RZ ;  /* 0x000000ffff027224 */ /* 0x000fc800078e00ff */
        /* <DEDUP_REMOVED lines=9> */
[----:B------:R-:W-:Y:S02]  /*04e0*/  ISETP.GE.AND P2, PT, R0, RZ, PT ;  /* 0x000000ff0000720c */ /* 0x000fe40003f46270 */
[----:B------:R-:W1:Y:S05]  /*04f0*/  S2R R0, SR_TID.X ;  /* 0x0000000000007919 */ /* 0x000e6a0000002100 */
[----:B------:R-:W-:-:S06]  /*0500*/  @P0 VIADD R2, R2, 0x1 ;  /* 0x0000000102020836 */ /* 0x000fcc0000000000 */
[----:B------:R-:W-:Y:S01]  /*0510*/  @!P2 IMAD.MOV R2, RZ, RZ, -R2 ;  /* 0x000000ffff02a224 */ /* 0x000fe200078e0a02 */
[----:B------:R-:W-:-:S05]  /*0520*/  @!P1 LOP3.LUT R2, RZ, R6, RZ, 0x33, !PT ;  /* 0x00000006ff029212 */ /* 0x000fca00078e33ff */
[----:B------:R-:W-:Y:S02]  /*0530*/  IMAD.MOV R3, RZ, RZ, -R2 ;  /* 0x000000ffff037224 */ /* 0x000fe400078e0a02 */
[----:B------:R-:W-:Y:S02]  /*0540*/  IMAD.SHL.U32 R2, R2, 0x20, RZ ;  /* 0x0000002002027824 */ /* 0x000fe400078e00ff */
[----:B------:R-:W-:Y:S02]  /*0550*/  IMAD R3, R6, R3, R11 ;  /* 0x0000000306037224 */ /* 0x000fe400078e020b */
[C---:B------:R-:W-:Y:S01]  /*0560*/  VIADD R51, R2.reuse, 0x1 ;  /* 0x0000000102337836 */ /* 0x040fe20000000000 */
[----:B------:R-:W-:Y:S01]  /*0570*/  IADD3 R42, PT, PT, R2, 0x1a, RZ ;  /* 0x0000001a022a7810 */ /* 0x000fe20007ffe0ff */
[----:B------:R-:W-:Y:S02]  /*0580*/  IMAD.IADD R10, R10, 0x1, R3 ;  /* 0x000000010a0a7824 */ /* 0x000fe400078e0203 */
[----:B------:R-:W-:-:S02]  /*0590*/  VIADD R49, R2, 0x2 ;  /* 0x0000000202317836 */ /* 0x000fc40000000000 */
[C---:B------:R-:W-:Y:S02]  /*05a0*/  VIADD R47, R2.reuse, 0x3 ;  /* 0x00000003022f7836 */ /* 0x040fe40000000000 */
[----:B------:R-:W-:Y:S01]  /*05b0*/  VIADD R45, R2, 0x4 ;  /* 0x00000004022d7836 */ /* 0x000fe20000000000 */
[----:B-1----:R-:W-:Y:S01]  /*05c0*/  LOP3.LUT R3, R0, 0x3f, RZ, 0xc0, !PT ;  /* 0x0000003f00037812 */ /* 0x002fe200078ec0ff */
[C---:B------:R-:W-:Y:S02]  /*05d0*/  VIADD R53, R2.reuse, 0x5 ;  /* 0x0000000502357836 */ /* 0x040fe40000000000 */
[C---:B------:R-:W-:Y:S02]  /*05e0*/  VIADD R31, R2.reuse, 0x6 ;  /* 0x00000006021f7836 */ /* 0x040fe40000000000 */
[C---:B------:R-:W-:Y:S02]  /*05f0*/  VIADD R33, R2.reuse, 0x7 ;  /* 0x0000000702217836 */ /* 0x040fe40000000000 */
[----:B------:R-:W-:-:S02]  /*0600*/  VIADD R29, R2, 0x8 ;  /* 0x00000008021d7836 */ /* 0x000fc40000000000 */
[C---:B------:R-:W-:Y:S02]  /*0610*/  VIADD R35, R2.reuse, 0x9 ;  /* 0x0000000902237836 */ /* 0x040fe40000000000 */
[C---:B------:R-:W-:Y:S02]  /*0620*/  VIADD R37, R2.reuse, 0xa ;  /* 0x0000000a02257836 */ /* 0x040fe40000000000 */
        /* <DEDUP_REMOVED lines=19> */
[----:B------:R-:W-:Y:S02]  /*0760*/  VIADD R8, R2, 0x1f ;  /* 0x0000001f02087836 */ /* 0x000fe40000000000 */
[----:B------:R-:W-:Y:S01]  /*0770*/  IMAD R9, R10, 0x40, R3 ;  /* 0x000000400a097824 */ /* 0x000fe200078e0203 */
[----:B0-----:R-:W-:Y:S06]  /*0780*/  BRA.U !UP0, `(.L_x_0) ;  /* 0x0000004d087c7547 */ /* 0x001fec000b800000 */
[----:B------:R-:W-:Y:S01]  /*0790*/  IABS R17, R20 ;  /* 0x0000001400117213 */ /* 0x000fe20000000000 */
[----:B------:R-:W0:Y:S01]  /*07a0*/  LDCU UR35, c[0x0][0x3a4] ;  /* 0x00007480ff2377ac */ /* 0x000e220008000800 */
[----:B------:R-:W-:Y:S02]  /*07b0*/  IABS R62, R21 ;  /* 0x00000015003e7213 */ /* 0x000fe40000000000 */
[----:B------:R-:W-:Y:S01]  /*07c0*/  CS2R R80, SRZ ;  /* 0x0000000000507805 */ /* 0x000fe2000001ff00 */
[----:B------:R-:W1:Y:S01]  /*07d0*/  I2F.RP R14, R17 ;  /* 0x00000011000e7306 */ /* 0x000e620000209400 */
[----:B------:R-:W-:Y:S01]  /*07e0*/  IABS R18, R30 ;  /* 0x0000001e00127213 */ /* 0x000fe20000000000 */
[----:B------:R-:W2:Y:S01]  /*07f0*/  LDCU.64 UR36, c[0x0][0x380] ;  /* 0x00007000ff2477ac */ /* 0x000ea20008000a00 */
[----:B------:R-:W-:Y:S02]  /*0800*/  ISETP.GE.AND P2, PT, R9, RZ, PT ;  /* 0x000000ff0900720c */ /* 0x000fe40003f46270 */
[----:B------:R-:W-:-:S02]  /*0810*/  CS2R R82, SRZ ;  /* 0x0000000000527805 */ /* 0x000fc4000001ff00 */
[----:B------:R-:W-:Y:S01]  /*0820*/  ISETP.NE.AND P5, PT, R20, RZ, PT ;  /* 0x000000ff1400720c */ /* 0x000fe20003fa5270 */
[----:B------:R-:W3:Y:S01]  /*0830*/  LDCU UR72, c[0x0][0x3a0] ;  /* 0x00007400ff4877ac */ /* 0x000ee20008000800 */
[----:B------:R-:W-:Y:S01]  /*0840*/  ISETP.GE.AND P6, PT, R32, RZ, PT ;  /* 0x000000ff2000720c */ /* 0x000fe20003fc6270 */
[----:B------:R-:W4:Y:S01]  /*0850*/  I2F.RP R15, R62 ;  /* 0x0000003e000f7306 */ /* 0x000f220000209400 */
[----:B------:R-:W-:Y:S01]  /*0860*/  ISETP.GE.AND P3, PT, R42, RZ, PT ;  /* 0x000000ff2a00720c */ /* 0x000fe20003f66270 */
[----:B------:R-:W5:Y:S01]  /*0870*/  LDCU UR7, c[0x0][0x3a8] ;  /* 0x00007500ff0777ac */ /* 0x000f620008000800 */
[----:B------:R-:W-:Y:S02]  /*0880*/  CS2R R84, SRZ ;  /* 0x0000000000547805 */ /* 0x000fe4000001ff00 */
[----:B------:R-:W-:Y:S02]  /*0890*/  CS2R R86, SRZ ;  /* 0x0000000000567805 */ /* 0x000fe4000001ff00 */
[----:B------:R-:W-:Y:S01]  /*08a0*/  CS2R R116, SRZ ;  /* 0x0000000000747805 */ /* 0x000fe2000001ff00 */
[----:B------:R-:W-:Y:S01]  /*08b0*/  USHF.R.S32.HI UR6, URZ, 0x1f, UR5 ;  /* 0x0000001fff067899 */ /* 0x000fe20008011405 */
[----:B------:R-:W-:Y:S01]  /*08c0*/  CS2R R118, SRZ ;  /* 0x0000000000767805 */ /* 0x000fe2000001ff00 */
[----:B-1----:R-:W1:Y:S01]  /*08d0*/  MUFU.RCP R14, R14 ;  /* 0x0000000e000e7308 */ /* 0x002e620000001000 */
[----:B------:R-:W-:Y:S01]  /*08e0*/  CS2R R104, SRZ ;  /* 0x0000000000687805 */ /* 0x000fe2000001ff00 */
[----:B------:R-:W-:Y:S01]  /*08f0*/  ULEA.HI UR6, UR6, UR5, URZ, 0x6 ;  /* 0x0000000506067291 */ /* 0x000fe2000f8f30ff */
[----:B------:R-:W-:-:S02]  /*0900*/  CS2R R106, SRZ ;  /* 0x00000000006a7805 */ /* 0x000fc4000001ff00 */
[----:B------:R-:W-:Y:S02]  /*0910*/  CS2R R108, SRZ ;  /* 0x00000000006c7805 */ /* 0x000fe4000001ff00 */
[----:B------:R-:W-:Y:S02]  /*0920*/  CS2R R110, SRZ ;  /* 0x00000000006e7805 */ /* 0x000fe4000001ff00 */
[----:B------:R-:W-:Y:S02]  /*0930*/  CS2R R76, SRZ ;  /* 0x00000000004c7805 */ /* 0x000fe4000001ff00 */
[----:B------:R-:W-:Y:S01]  /*0940*/  CS2R R78, SRZ ;  /* 0x00000000004e7805 */ /* 0x000fe2000001ff00 */
[----:B----4-:R-:W4:Y:S01]  /*0950*/  MUFU.RCP R15, R15 ;  /* 0x0000000f000f7308 */ /* 0x010f220000001000 */
[----:B------:R-:W-:Y:S02]  /*0960*/  CS2R R144, SRZ ;  /* 0x0000000000907805 */ /* 0x000fe4000001ff00 */
[----:B------:R-:W-:-:S02]  /*0970*/  CS2R R146, SRZ ;  /* 0x0000000000927805 */ /* 0x000fc4000001ff00 */
[----:B------:R-:W-:Y:S02]  /*0980*/  CS2R R140, SRZ ;  /* 0x00000000008c7805 */ /* 0x000fe4000001ff00 */
[----:B------:R-:W-:Y:S01]  /*0990*/  CS2R R142, SRZ ;  /* 0x00000000008e7805 */ /* 0x000fe2000001ff00 */
[----:B-----5:R-:W-:Y:S02]  /*09a0*/  USHF.L.U32 UR71, UR7, 0x6, URZ ;  /* 0x0000000607477899 */ /* 0x020fe400080006ff */
[----:B------:R-:W-:Y:S01]  /*09b0*/  UIMAD UR10, UR7, 0x3f, URZ ;  /* 0x0000003f070a78a4 */ /* 0x000fe2000f8e02ff */
[----:B-1----:R-:W-:Y:S01]  /*09c0*/  VIADD R10, R14, 0xffffffe ;  /* 0x0ffffffe0e0a7836 */ /* 0x002fe20000000000 */
[----:B------:R-:W-:Y:S01]  /*09d0*/  IABS R14, R9 ;  /* 0x00000009000e7213 */ /* 0x000fe20000000000 */
[----:B------:R-:W-:Y:S02]  /*09e0*/  UIMAD UR11, UR7, 0x3e, URZ ;  /* 0x0000003e070b78a4 */ /* 0x000fe4000f8e02ff */
[----:B------:R1:W5:Y:S01]  /*09f0*/  F2I.FTZ.U32.TRUNC.NTZ R11, R10 ;  /* 0x0000000a000b7305 */ /* 0x000362000021f000 */
[----:B------:R-:W-:-:S02]  /*0a00*/  UIMAD UR12, UR7, 0x3d, URZ ;  /* 0x0000003d070c78a4 */ /* 0x000fc4000f8e02ff */
[----:B------:R-:W-:Y:S01]  /*0a10*/  UIMAD UR13, UR7, 0x3c, URZ ;  /* 0x0000003c070d78a4 */ /* 0x000fe2000f8e02ff */
[----:B----4-:R-:W-:Y:S01]  /*0a20*/  VIADD R12, R15, 0xffffffe ;  /* 0x0ffffffe0f0c7836 */ /* 0x010fe20000000000 */
[----:B------:R-:W-:Y:S02]  /*0a30*/  UIMAD UR14, UR7, 0x3b, URZ ;  /* 0x0000003b070e78a4 */ /* 0x000fe4000f8e02ff */
[----:B------:R-:W-:Y:S01]  /*0a40*/  UIMAD UR15, UR7, 0x3a, URZ ;  /* 0x0000003a070f78a4 */ /* 0x000fe2000f8e02ff */
[----:B------:R4:W0:Y:S01]  /*0a50*/  F2I.FTZ.U32.TRUNC.NTZ R13, R12 ;  /* 0x0000000c000d7305 */ /* 0x000822000021f000 */
[----:B-1----:R-:W-:Y:S01]  /*0a60*/  IMAD.MOV.U32 R10, RZ, RZ, RZ ;  /* 0x000000ffff0a7224 */ /* 0x002fe200078e00ff */
[----:B------:R-:W-:Y:S02]  /*0a70*/  UIMAD UR16, UR7, 0x39, URZ ;  /* 0x00000039071078a4 */ /* 0x000fe4000f8e02ff */
[----:B------:R-:W-:Y:S02]  /*0a80*/  UIMAD UR17, UR7, 0x38, URZ ;  /* 0x00000038071178a4 */ /* 0x000fe4000f8e02ff */
[----:B------:R-:W-:Y:S01]  /*0a90*/  UIMAD UR18, UR7, 0x37, URZ ;  /* 0x00000037071278a4 */ /* 0x000fe2000f8e02ff */
[----:B-----5:R-:W-:Y:S01]  /*0aa0*/  IMAD.MOV R16, RZ, RZ, -R11 ;  /* 0x000000ffff107224 */ /* 0x020fe200078e0a0b */
[----:B------:R-:W-:Y:S01]  /*0ab0*/  UIMAD UR19, UR7, 0x36, URZ ;  /* 0x00000036071378a4 */ /* 0x000fe2000f8e02ff */
[----:B----4-:R-:W-:Y:S01]  /*0ac0*/  IMAD.MOV.U32 R12, RZ, RZ, RZ ;  /* 0x000000ffff0c7224 */ /* 0x010fe200078e00ff */
[----:B------:R-:W-:Y:S01]  /*0ad0*/  UIMAD UR20, UR7, 0x35, URZ ;  /* 0x00000035071478a4 */ /* 0x000fe2000f8e02ff */
[----:B------:R-:W-:Y:S01]  /*0ae0*/  IMAD R19, R16, R17, RZ ;  /* 0x0000001110137224 */ /* 0x000fe200078e02ff */
[----:B------:R-:W-:Y:S01]  /*0af0*/  IABS R16, R42 ;  /* 0x0000002a00107213 */ /* 0x000fe20000000000 */
[----:B------:R-:W-:-:S02]  /*0b00*/  UIMAD UR21, UR7, 0x34, URZ ;  /* 0x00000034071578a4 */ /* 0x000fc4000f8e02ff */
[----:B------:R-:W-:Y:S01]  /*0b10*/  IMAD.HI.U32 R11, R11, R19, R10 ;  /* 0x000000130b0b7227 */ /* 0x000fe200078e000a */
[----:B------:R-:W-:Y:S01]  /*0b20*/  IABS R19, R27 ;  /* 0x0000001b00137213 */ /* 0x000fe20000000000 */
[----:B------:R-:W-:Y:S02]  /*0b30*/  UIMAD UR22, UR7, 0x33, URZ ;  /* 0x00000033071678a4 */ /* 0x000fe4000f8e02ff */
[----:B0-----:R-:W-:Y:S01]  /*0b40*/  IMAD.MOV R15, RZ, RZ, -R13 ;  /* 0x000000ffff0f7224 */ /* 0x001fe200078e0a0d */
[----:B------:R-:W-:Y:S01]  /*0b50*/  UIMAD UR23, UR7, 0x32, URZ ;  /* 0x00000032071778a4 */ /* 0x000fe2000f8e02ff */
[----:B------:R-:W-:Y:S01]  /*0b60*/  IMAD.HI.U32 R11, R11, R14, RZ ;  /* 0x0000000e0b0b7227 */ /* 0x000fe200078e00ff */
[----:B------:R-:W-:Y:S02]  /*0b70*/  UIMAD UR24, UR7, 0x31, URZ ;  /* 0x00000031071878a4 */ /* 0x000fe4000f8e02ff */
[----:B------:R-:W-:Y:S01]  /*0b80*/  UIMAD UR25, UR7, 0x30, URZ ;  /* 0x00000030071978a4 */ /* 0x000fe2000f8e02ff */
[----:B------:R-:W-:Y:S01]  /*0b90*/  IMAD.MOV R11, RZ, RZ, -R11 ;  /* 0x000000ffff0b7224 */ /* 0x000fe200078e0a0b */
[----:B------:R-:W-:Y:S01]  /*0ba0*/  UIMAD UR26, UR7, 0x2f, URZ ;  /* 0x0000002f071a78a4 */ /* 0x000fe2000f8e02ff */
[----:B------:R-:W-:Y:S01]  /*0bb0*/  IMAD R15, R15, R62, RZ ;  /* 0x0000003e0f0f7224 */ /* 0x000fe200078e02ff */
[----:B------:R-:W-:Y:S01]  /*0bc0*/  UIMAD UR27, UR7, 0x2e, URZ ;  /* 0x0000002e071b78a4 */ /* 0x000fe2000f8e02ff */
[----:B------:R-:W-:Y:S01]  /*0bd0*/  IMAD R10, R17, R11, R14 ;  /* 0x0000000b110a7224 */ /* 0x000fe200078e020e */
[----:B------:R-:W-:Y:S01]  /*0be0*/  UIMAD UR28, UR7, 0x2d, URZ ;  /* 0x0000002d071c78a4 */ /* 0x000fe2000f8e02ff */
[----:B------:R-:W-:Y:S01]  /*0bf0*/  IMAD.HI.U32 R13, R13, R15, R12 ;  /* 0x0000000f0d0d7227 */ /* 0x000fe200078e000c */
[----:B------:R-:W-:Y:S01]  /*0c00*/  IABS R15, R32 ;  /* 0x00000020000f7213 */ /* 0x000fe20000000000 */
[----:B------:R-:W-:Y:S01]  /*0c10*/  UIMAD UR29, UR7, 0x2c, URZ ;  /* 0x0000002c071d78a4 */ /* 0x000fe2000f8e02ff */
[----:B------:R-:W-:Y:S01]  /*0c20*/  ISETP.GT.U32.AND P0, PT, R17, R10, PT ;  /* 0x0000000a1100720c */ /* 0x000fe20003f04070 */
[----:B------:R-:W-:Y:S01]  /*0c30*/  IMAD.MOV.U32 R14, RZ, RZ, R16 ;  /* 0x000000ffff0e7224 */ /* 0x000fe200078e0010 */
[----:B------:R-:W-:Y:S01]  /*0c40*/  UIMAD UR30, UR7, 0x2b, URZ ;  /* 0x0000002b071e78a4 */ /* 0x000fe2000f8e02ff */
[----:B------:R-:W-:Y:S01]  /*0c50*/  IMAD.HI.U32 R12, R13, R15, RZ ;  /* 0x0000000f0d0c7227 */ /* 0x000fe200078e00ff */
[----:B------:R-:W-:-:S02]  /*0c60*/  UIMAD UR31, UR7, 0x2a, URZ ;  /* 0x0000002a071f78a4 */ /* 0x000fc4000f8e02ff */
[----:B------:R-:W-:Y:S01]  /*0c70*/  UIMAD UR32, UR7, 0x29, URZ ;  /* 0x00000029072078a4 */ /* 0x000fe2000f8e02ff */
[----:B------:R-:W-:Y:S01]  /*0c80*/  IMAD.HI.U32 R11, R13, R14, RZ ;  /* 0x0000000e0d0b7227 */ /* 0x000fe200078e00ff */
[----:B------:R-:W-:Y:S02]  /*0c90*/  UIMAD UR33, UR7, 0x28, URZ ;  /* 0x00000028072178a4 */ /* 0x000fe4000f8e02ff */
[----:B------:R-:W-:Y:S01]  /*0ca0*/  UIMAD UR34, UR7, 0x27, URZ ;  /* 0x00000027072278a4 */ /* 0x000fe2000f8e02ff */
[----:B------:R-:W-:Y:S01]  /*0cb0*/  IMAD.MOV R11, RZ, RZ, -R11 ;  /* 0x000000ffff0b7224 */ /* 0x000fe200078e0a0b */
[----:B------:R-:W-:Y:S01]  /*0cc0*/  UIMAD UR38, UR7, 0x23, URZ ;  /* 0x00000023072678a4 */ /* 0x000fe2000f8e02ff */
[----:B------:R-:W-:Y:S01]  /*0cd0*/  IMAD.MOV R16, RZ, RZ, -R12 ;  /* 0x000000ffff107224 */ /* 0x000fe200078e0a0c */
[----:B------:R-:W-:Y:S01]  /*0ce0*/  UIMAD UR39, UR7, 0x22, URZ ;  /* 0x00000022072778a4 */ /* 0x000fe2000f8e02ff */
[----:B------:R-:W-:Y:S01]  /*0cf0*/  @!P0 IMAD.IADD R10, R10, 0x1, -R17 ;  /* 0x000000010a0a8824 */ /* 0x000fe200078e0a11 */
[----:B------:R-:W-:Y:S01]  /*0d00*/  UIMAD UR40, UR7, 0x21, URZ ;  /* 0x00000021072878a4 */ /* 0x000fe2000f8e02ff */
[C---:B------:R-:W-:Y:S01]  /*0d10*/  IMAD R11, R62.reuse, R11, R14 ;  /* 0x0000000b3e0b7224 */ /* 0x040fe200078e020e */
[----:B------:R-:W-:Y:S01]  /*0d20*/  USHF.L.U32 UR41, UR7, 0x5, URZ ;  /* 0x0000000507297899 */ /* 0x000fe200080006ff */
[C---:B------:R-:W-:Y:S01]  /*0d30*/  IMAD R14, R62.reuse, R16, R15 ;  /* 0x000000103e0e7224 */ /* 0x040fe200078e020f */
[----:B------:R-:W-:Y:S01]  /*0d40*/  ISETP.GT.U32.AND P1, PT, R17, R10, PT ;  /* 0x0000000a1100720c */ /* 0x000fe20003f24070 */
[C---:B------:R-:W-:Y:S01]  /*0d50*/  IMAD.HI.U32 R12, R13.reuse, R18, RZ ;  /* 0x000000120d0c7227 */ /* 0x040fe200078e00ff */
[----:B------:R-:W-:Y:S01]  /*0d60*/  IABS R16, R28 ;  /* 0x0000001c00107213 */ /* 0x000fe20000000000 */
[----:B------:R-:W-:Y:S01]  /*0d70*/  UIMAD UR42, UR7, 0x1f, URZ ;  /* 0x0000001f072a78a4 */ /* 0x000fe2000f8e02ff */
[C---:B------:R-:W-:Y:S01]  /*0d80*/  ISETP.GT.U32.AND P0, PT, R62.reuse, R14, PT ;  /* 0x0000000e3e00720c */ /* 0x040fe20003f04070 */
[----:B------:R-:W-:Y:S01]  /*0d90*/  IMAD.MOV R15, RZ, RZ, -R12 ;  /* 0x000000ffff0f7224 */ /* 0x000fe200078e0a0c */
[----:B------:R-:W-:Y:S01]  /*0da0*/  ISETP.GT.U32.AND P4, PT, R62, R11, PT ;  /* 0x0000000b3e00720c */ /* 0x000fe20003f84070 */
[----:B------:R-:W-:Y:S01]  /*0db0*/  IMAD.HI.U32 R12, R13, R16, RZ ;  /* 0x000000100d0c7227 */ /* 0x000fe200078e00ff */
[----:B------:R-:W-:-:S02]  /*0dc0*/  UIMAD UR43, UR7, 0x1e, URZ ;  /* 0x0000001e072b78a4 */ /* 0x000fc4000f8e02ff */
[----:B------:R-:W-:Y:S01]  /*0dd0*/  UIMAD UR44, UR7, 0x1d, URZ ;  /* 0x0000001d072c78a4 */ /* 0x000fe2000f8e02ff */
[----:B------:R-:W-:Y:S01]  /*0de0*/  IMAD R15, R62, R15, R18 ;  /* 0x0000000f3e0f7224 */ /* 0x000fe200078e0212 */
[----:B------:R-:W-:Y:S01]  /*0df0*/  IABS R18, R22 ;  /* 0x0000001600127213 */ /* 0x000fe20000000000 */
[----:B------:R-:W-:Y:S01]  /*0e00*/  @!P1 IMAD.IADD R10, R10, 0x1, -R17 ;  /* 0x000000010a0a9824 */ /* 0x000fe200078e0a11 */
[----:B------:R-:W-:Y:S01]  /*0e10*/  UIMAD UR45, UR7, 0x1c, URZ ;  /* 0x0000001c072d78a4 */ /* 0x000fe2000f8e02ff */
[----:B------:R-:W-:Y:S01]  /*0e20*/  IMAD.MOV R17, RZ, RZ, -R12 ;  /* 0x000000ffff117224 */ /* 0x000fe200078e0a0c */
[----:B------:R-:W-:Y:S01]  /*0e30*/  ISETP.GT.U32.AND P1, PT, R62, R15, PT ;  /* 0x0000000f3e00720c */ /* 0x000fe20003f24070 */
[----:B------:R-:W-:Y:S01]  /*0e40*/  IMAD.MOV.U32 R12, RZ, RZ, R10 ;  /* 0x000000ffff0c7224 */ /* 0x000fe200078e000a */
[----:B------:R-:W-:Y:S01]  /*0e50*/  UIMAD UR46, UR7, 0x1b, URZ ;  /* 0x0000001b072e78a4 */ /* 0x000fe2000f8e02ff */
[----:B------:R-:W-:Y:S01]  /*0e60*/  @!P0 IMAD.IADD R14, R14, 0x1, -R62 ;  /* 0x000000010e0e8824 */ /* 0x000fe200078e0a3e */
[----:B------:R-:W-:Y:S01]  /*0e70*/  ISETP.GE.AND P0, PT, R30, RZ, PT ;  /* 0x000000ff1e00720c */ /* 0x000fe20003f06270 */
[C---:B------:R-:W-:Y:S01]  /*0e80*/  IMAD R10, R62.reuse, R17, R16 ;  /* 0x000000113e0a7224 */ /* 0x040fe200078e0210 */
[----:B------:R-:W-:Y:S01]  /*0e90*/  UIMAD UR47, UR7, 0x1a, URZ ;  /* 0x0000001a072f78a4 */ /* 0x000fe2000f8e02ff */
[----:B------:R-:W-:Y:S01]  /*0ea0*/  @!P4 IMAD.IADD R11, R11, 0x1, -R62 ;  /* 0x000000010b0bc824 */ /* 0x000fe200078e0a3e */
[----:B------:R-:W-:Y:S01]  /*0eb0*/  UIMAD UR48, UR7, 0x19, URZ ;  /* 0x00000019073078a4 */ /* 0x000fe2000f8e02ff */
[----:B------:R-:W-:Y:S01]  /*0ec0*/  @!P2 IMAD.MOV R12, RZ, RZ, -R12 ;  /* 0x000000ffff0ca224 */ /* 0x000fe200078e0a0c */
[C---:B------:R-:W-:Y:S01]  /*0ed0*/  ISETP.GT.U32.AND P2, PT, R62.reuse, R14, PT ;  /* 0x0000000e3e00720c */ /* 0x040fe20003f44070 */
[----:B------:R-:W-:Y:S01]  /*0ee0*/  IMAD.MOV.U32 R17, RZ, RZ, R18 ;  /* 0x000000ffff117224 */ /* 0x000fe200078e0012 */
[----:B------:R-:W-:Y:S01]  /*0ef0*/  @!P5 LOP3.LUT R12, RZ, R20, RZ, 0x33, !PT ;  /* 0x00000014ff0cd212 */ /* 0x000fe200078e33ff */
[----:B------:R-:W-:Y:S01]  /*0f00*/  @!P1 IMAD.IADD R15, R15, 0x1, -R62 ;  /* 0x000000010f0f9824 */ /* 0x000fe200078e0a3e */
[C---:B------:R-:W-:Y:S01]  /*0f10*/  ISETP.GT.U32.AND P5, PT, R62.reuse, R10, PT ;  /* 0x0000000a3e00720c */ /* 0x040fe20003fa4070 */
[----:B------:R-:W-:Y:S01]  /*0f20*/  IMAD.HI.U32 R16, R13, R17, RZ ;  /* 0x000000110d107227 */ /* 0x000fe200078e00ff */
[----:B------:R-:W-:Y:S01]  /*0f30*/  ISETP.GT.U32.AND P4, PT, R62, R11, PT ;  /* 0x0000000b3e00720c */ /* 0x000fe20003f84070 */
[----:B------:R-:W-:Y:S01]  /*0f40*/  UIMAD UR49, UR7, 0x18, URZ ;  /* 0x00000018073178a4 */ /* 0x000fe2000f8e02ff */
[----:B------:R-:W-:Y:S01]  /*0f50*/  IABS R18, R24 ;  /* 0x0000001800127213 */ /* 0x000fe20000000000 */
[----:B------:R-:W-:Y:S01]  /*0f60*/  IMAD.MOV R16, RZ, RZ, -R16 ;  /* 0x000000ffff107224 */ /* 0x000fe200078e0a10 */
[----:B------:R-:W-:Y:S01]  /*0f70*/  ISETP.GE.AND P1, PT, R28, RZ, PT ;  /* 0x000000ff1c00720c */ /* 0x000fe20003f26270 */
[----:B------:R-:W-:Y:S01]  /*0f80*/  IMAD R12, R12, UR35, RZ ;  /* 0x000000230c0c7c24 */ /* 0x000fe2000f8e02ff */
[----:B------:R-:W-:Y:S01]  /*0f90*/  UIMAD UR35, UR7, 0x26, URZ ;  /* 0x00000026072378a4 */ /* 0x000fe2000f8e02ff */
[--C-:B------:R-:W-:Y:S01]  /*0fa0*/  @!P2 IMAD.IADD R14, R14, 0x1, -R62.reuse ;  /* 0x000000010e0ea824 */ /* 0x100fe200078e0a3e */
[----:B------:R-:W-:Y:S01]  /*0fb0*/  ISETP.GE.AND P2, PT, R22, RZ, PT ;  /* 0x000000ff1600720c */ /* 0x000fe20003f46270 */
[----:B------:R-:W-:Y:S01]  /*0fc0*/  IMAD R16, R62, R16, R17 ;  /* 0x000000103e107224 */ /* 0x000fe200078e0211 */
[----:B------:R-:W-:Y:S01]  /*0fd0*/  IABS R17, R23 ;  /* 0x0000001700117213 */ /* 0x000fe20000000000 */
[--C-:B------:R-:W-:Y:S01]  /*0fe0*/  @!P5 IMAD.IADD R10, R10, 0x1, -R62.reuse ;  /* 0x000000010a0ad824 */ /* 0x100fe200078e0a3e */
[----:B------:R-:W-:Y:S01]  /*0ff0*/  UIMAD UR50, UR7, 0x17, URZ ;  /* 0x00000017073278a4 */ /* 0x000fe2000f8e02ff */
[----:B------:R-:W-:Y:S01]  /*1000*/  @!P4 IMAD.IADD R11, R11, 0x1, -R62 ;  /* 0x000000010b0bc824 */ /* 0x000fe200078e0a3e */
[C---:B------:R-:W-:Y:S01]  /*1010*/  ISETP.GT.U32.AND P4, PT, R62.reuse, R15, PT ;  /* 0x0000000f3e00720c */ /* 0x040fe20003f84070 */
[----:B------:R-:W-:Y:S01]  /*1020*/  IMAD.MOV.U32 R22, RZ, RZ, R14 ;  /* 0x000000ffff167224 */ /* 0x000fe200078e000e */
[C---:B------:R-:W-:Y:S01]  /*1030*/  ISETP.GT.U32.AND P5, PT, R62.reuse, R10, PT ;  /* 0x0000000a3e00720c */ /* 0x040fe20003fa4070 */
[----:B------:R-:W-:Y:S01]  /*1040*/  IMAD.MOV.U32 R20, RZ, RZ, R11 ;  /* 0x000000ffff147224 */ /* 0x000fe200078e000b */
[----:B------:R-:W-:Y:S01]  /*1050*/  IABS R14, R26 ;  /* 0x0000001a000e7213 */ /* 0x000fe20000000000 */
[----:B------:R-:W-:Y:S01]  /*1060*/  @!P6 IMAD.MOV R22, RZ, RZ, -R22 ;  /* 0x000000ffff16e224 */ /* 0x000fe200078e0a16 */
[----:B------:R-:W-:Y:S01]  /*1070*/  ISETP.GT.U32.AND P6, PT, R62, R16, PT ;  /* 0x000000103e00720c */ /* 0x000fe20003fc4070 */
[----:B------:R-:W-:Y:S01]  /*1080*/  IMAD.HI.U32 R11, R13, R18, RZ ;  /* 0x000000120d0b7227 */ /* 0x000fe200078e00ff */
[----:B------:R-:W-:-:S02]  /*1090*/  UIMAD UR51, UR7, 0x16, URZ ;  /* 0x00000016073378a4 */ /* 0x000fc4000f8e02ff */
[----:B------:R-:W-:Y:S01]  /*10a0*/  UIMAD UR52, UR7, 0x15, URZ ;  /* 0x00000015073478a4 */ /* 0x000fe2000f8e02ff */
[----:B------:R-:W-:Y:S01]  /*10b0*/  IMAD.MOV R11, RZ, RZ, -R11 ;  /* 0x000000ffff0b7224 */ /* 0x000fe200078e0a0b */
[----:B------:R-:W-:Y:S01]  /*10c0*/  UIMAD UR53, UR7, 0x14, URZ ;  /* 0x00000014073578a4 */ /* 0x000fe2000f8e02ff */
[----:B------:R-:W-:Y:S01]  /*10d0*/  @!P4 IMAD.IADD R15, R15, 0x1, -R62 ;  /* 0x000000010f0fc824 */ /* 0x000fe200078e0a3e */
[----:B------:R-:W-:Y:S01]  /*10e0*/  ISETP.GE.AND P4, PT, R23, RZ, PT ;  /* 0x000000ff1700720c */ /* 0x000fe20003f86270 */
[----:B------:R-:W-:Y:S01]  /*10f0*/  IMAD R11, R62, R11, R18 ;  /* 0x0000000b3e0b7224 */ /* 0x000fe200078e0212 */
[----:B------:R-:W-:Y:S01]  /*1100*/  UIMAD UR54, UR7, 0x13, URZ ;  /* 0x00000013073678a4 */ /* 0x000fe2000f8e02ff */
[----:B------:R-:W-:Y:S01]  /*1110*/  @!P5 IMAD.IADD R10, R10, 0x1, -R62 ;  /* 0x000000010a0ad824 */ /* 0x000fe200078e0a3e */
[----:B------:R-:W-:Y:S01]  /*1120*/  UIMAD UR55, UR7, 0x12, URZ ;  /* 0x00000012073778a4 */ /* 0x000fe2000f8e02ff */
[----:B------:R-:W-:Y:S01]  /*1130*/  @!P3 IMAD.MOV R20, RZ, RZ, -R20 ;  /* 0x000000ffff14b224 */ /* 0x000fe200078e0a14 */
[----:B------:R-:W-:Y:S01]  /*1140*/  ISETP.GT.U32.AND P5, PT, R62, R11, PT ;  /* 0x0000000b3e00720c */ /* 0x000fe20003fa4070 */
[----:B------:R-:W-:Y:S01]  /*1150*/  @!P6 IMAD.IADD R16, R16, 0x1, -R62 ;  /* 0x000000011010e824 */ /* 0x000fe200078e0a3e */
[----:B------:R-:W-:Y:S01]  /*1160*/  ISETP.GE.AND P3, PT, R24, RZ, PT ;  /* 0x000000ff1800720c */ /* 0x000fe20003f66270 */
[----:B------:R-:W-:Y:S01]  /*1170*/  IMAD.MOV.U32 R24, RZ, RZ, R15 ;  /* 0x000000ffff187224 */ /* 0x000fe200078e000f */
[----:B------:R-:W-:Y:S01]  /*1180*/  UIMAD UR56, UR7, 0x11, URZ ;  /* 0x00000011073878a4 */ /* 0x000fe2000f8e02ff */
[----:B------:R-:W-:Y:S01]  /*1190*/  IMAD.MOV.U32 R18, RZ, RZ, R14 ;  /* 0x000000ffff127224 */ /* 0x000fe200078e000e */
[----:B------:R-:W-:Y:S01]  /*11a0*/  ISETP.GT.U32.AND P6, PT, R62, R16, PT ;  /* 0x000000103e00720c */ /* 0x000fe20003fc4070 */
[----:B------:R-:W-:Y:S01]  /*11b0*/  IMAD.HI.U32 R14, R13, R17, RZ ;  /* 0x000000110d0e7227 */ /* 0x000fe200078e00ff */
[----:B------:R-:W-:-:S02]  /*11c0*/  USHF.L.U32 UR57, UR7, 0x4, URZ ;  /* 0x0000000407397899 */ /* 0x000fc400080006ff */
[----:B------:R-:W-:Y:S01]  /*11d0*/  UIMAD UR58, UR7, 0xf, URZ ;  /* 0x0000000f073a78a4 */ /* 0x000fe2000f8e02ff */
[----:B------:R-:W-:Y:S01]  /*11e0*/  @!P0 IMAD.MOV R24, RZ, RZ, -R24 ;  /* 0x000000ffff188224 */ /* 0x000fe200078e0a18 */
[----:B------:R-:W-:Y:S01]  /*11f0*/  ISETP.GE.AND P0, PT, R26, RZ, PT ;  /* 0x000000ff1a00720c */ /* 0x000fe20003f06270 */
[----:B------:R-:W-:Y:S01]  /*1200*/  IMAD.MOV.U32 R26, RZ, RZ, R10 ;  /* 0x000000ffff1a7224 */ /* 0x000fe200078e000a */
[----:B------:R-:W-:Y:S01]  /*1210*/  UIMAD UR59, UR7, 0xe, URZ ;  /* 0x0000000e073b78a4 */ /* 0x000fe2000f8e02ff */
[----:B------:R-:W-:Y:S01]  /*1220*/  IMAD.HI.U32 R10, R13, R19, RZ ;  /* 0x000000130d0a7227 */ /* 0x000fe200078e00ff */
[----:B------:R-:W-:Y:S02]  /*1230*/  UIMAD UR60, UR7, 0xd, URZ ;  /* 0x0000000d073c78a4 */ /* 0x000fe4000f8e02ff */
[----:B------:R-:W-:Y:S01]  /*1240*/  @!P1 IADD3 R26, PT, PT, -R26, RZ, RZ ;  /* 0x000000ff1a1a9210 */ /* 0x000fe20007ffe1ff */
[----:B------:R-:W-:Y:S01]  /*1250*/  IMAD.MOV R14, RZ, RZ, -R14 ;  /* 0x000000ffff0e7224 */ /* 0x000fe200078e0a0e */
[----:B------:R-:W-:Y:S01]  /*1260*/  ISETP.GE.AND P1, PT, R27, RZ, PT ;  /* 0x000000ff1b00720c */ /* 0x000fe20003f26270 */
[----:B------:R-:W-:Y:S01]  /*1270*/  @!P5 IMAD.IADD R11, R11, 0x1, -R62 ;  /* 0x000000010b0bd824 */ /* 0x000fe200078e0a3e */
[----:B------:R-:W-:Y:S01]  /*1280*/  IABS R27, R40 ;  /* 0x00000028001b7213 */ /* 0x000fe20000000000 */
[----:B------:R-:W-:Y:S01]  /*1290*/  IMAD.MOV R23, RZ, RZ, -R10 ;  /* 0x000000ffff177224 */ /* 0x000fe200078e0a0a */
[----:B------:R-:W-:Y:S01]  /*12a0*/  UIMAD UR61, UR7, 0xc, URZ ;  /* 0x0000000c073d78a4 */ /* 0x000fe2000f8e02ff */
[C---:B------:R-:W-:Y:S01]  /*12b0*/  IMAD R10, R62.reuse, R14, R17 ;  /* 0x0000000e3e0a7224 */ /* 0x040fe200078e0211 */
[----:B------:R-:W-:Y:S01]  /*12c0*/  ISETP.GT.U32.AND P5, PT, R62, R11, PT ;  /* 0x0000000b3e00720c */ /* 0x000fe20003fa4070 */
[----:B------:R-:W-:Y:S01]  /*12d0*/  IMAD.HI.U32 R15, R13, R18, RZ ;  /* 0x000000120d0f7227 */ /* 0x000fe200078e00ff */
[----:B------:R-:W-:Y:S01]  /*12e0*/  IABS R17, R25 ;  /* 0x0000001900117213 */ /* 0x000fe20000000000 */
[----:B------:R-:W-:-:S02]  /*12f0*/  UIMAD UR62, UR7, 0xb, URZ ;  /* 0x0000000b073e78a4 */ /* 0x000fc4000f8e02ff */
[----:B------:R-:W-:Y:S01]  /*1300*/  @!P6 IMAD.IADD R16, R16, 0x1, -R62 ;  /* 0x000000011010e824 */ /* 0x000fe200078e0a3e */
[C---:B------:R-:W-:Y:S01]  /*1310*/  ISETP.GT.U32.AND P6, PT, R62.reuse, R10, PT ;  /* 0x0000000a3e00720c */ /* 0x040fe20003fc4070 */
[----:B------:R-:W-:Y:S01]  /*1320*/  IMAD.MOV R15, RZ, RZ, -R15 ;  /* 0x000000ffff0f7224 */ /* 0x000fe200078e0a0f */
[----:B------:R-:W-:Y:S01]  /*1330*/  UIMAD UR63, UR7, 0xa, URZ ;  /* 0x0000000a073f78a4 */ /* 0x000fe2000f8e02ff */
[----:B------:R-:W-:Y:S01]  /*1340*/  IMAD.MOV.U32 R28, RZ, RZ, R16 ;  /* 0x000000ffff1c7224 */ /* 0x000fe200078e0010 */
[----:B------:R-:W-:Y:S01]  /*1350*/  UIMAD UR64, UR7, 0x9, URZ ;  /* 0x00000009074078a4 */ /* 0x000fe2000f8e02ff */
[C---:B------:R-:W-:Y:S01]  /*1360*/  IMAD R14, R62.reuse, R15, R18 ;  /* 0x0000000f3e0e7224 */ /* 0x040fe200078e0212 */
[----:B------:R-:W-:Y:S01]  /*1370*/  IABS R18, R36 ;  /* 0x0000002400127213 */ /* 0x000fe20000000000 */
[C---:B------:R-:W-:Y:S01]  /*1380*/  IMAD R15, R62.reuse, R23, R19 ;  /* 0x000000173e0f7224 */ /* 0x040fe200078e0213 */
[----:B------:R-:W-:Y:S01]  /*1390*/  IABS R23, R34 ;  /* 0x0000002200177213 */ /* 0x000fe20000000000 */
[----:B------:R-:W-:Y:S01]  /*13a0*/  @!P2 IMAD.MOV R28, RZ, RZ, -R28 ;  /* 0x000000ffff1ca224 */ /* 0x000fe200078e0a1c */
[C---:B------:R-:W-:Y:S01]  /*13b0*/  ISETP.GT.U32.AND P2, PT, R62.reuse, R14, PT ;  /* 0x0000000e3e00720c */ /* 0x040fe20003f44070 */
[--C-:B------:R-:W-:Y:S01]  /*13c0*/  @!P5 IMAD.IADD R11, R11, 0x1, -R62.reuse ;  /* 0x000000010b0bd824 */ /* 0x100fe200078e0a3e */
[----:B------:R-:W-:Y:S01]  /*13d0*/  ISETP.GT.U32.AND P5, PT, R62, R15, PT ;  /* 0x0000000f3e00720c */ /* 0x000fe20003fa4070 */
[----:B------:R-:W-:Y:S01]  /*13e0*/  @!P6 IMAD.IADD R10, R10, 0x1, -R62 ;  /* 0x000000010a0ae824 */ /* 0x000fe200078e0a3e */
[----:B------:R-:W-:Y:S01]  /*13f0*/  USHF.L.U32 UR65, UR7, 0x3, URZ ;  /* 0x0000000307417899 */ /* 0x000fe200080006ff */
[----:B------:R-:W-:Y:S01]  /*1400*/  IMAD.HI.U32 R16, R13, R17, RZ ;  /* 0x000000110d107227 */ /* 0x000fe200078e00ff */
[----:B------:R-:W-:-:S02]  /*1410*/  UIMAD UR66, UR7, 0x7, URZ ;  /* 0x00000007074278a4 */ /* 0x000fc4000f8e02ff */
[----:B------:R-:W-:Y:S01]  /*1420*/  ISETP.GT.U32.AND P6, PT, R62, R10, PT ;  /* 0x0000000a3e00720c */ /* 0x000fe20003fc4070 */
[----:B------:R-:W-:Y:S01]  /*1430*/  IMAD.MOV.U32 R30, RZ, RZ, R11 ;  /* 0x000000ffff1e7224 */ /* 0x000fe200078e000b */
[----:B------:R-:W-:Y:S01]  /*1440*/  UIMAD UR67, UR7, 0x6, URZ ;  /* 0x00000006074378a4 */ /* 0x000fe2000f8e02ff */
[----:B------:R-:W-:Y:S01]  /*1450*/  IMAD.HI.U32 R11, R13, R18, RZ ;  /* 0x000000120d0b7227 */ /* 0x000fe200078e00ff */
[----:B------:R-:W-:Y:S02]  /*1460*/  UIMAD UR68, UR7, 0x5, URZ ;  /* 0x00000005074478a4 */ /* 0x000fe4000f8e02ff */
[----:B------:R-:W-:Y:S01]  /*1470*/  USHF.L.U32 UR69, UR7, 0x2, URZ ;  /* 0x0000000207457899 */ /* 0x000fe200080006ff */
[----:B------:R-:W-:Y:S01]  /*1480*/  @!P2 IMAD.IADD R14, R14, 0x1, -R62 ;  /* 0x000000010e0ea824 */ /* 0x000fe200078e0a3e */
[----:B------:R-:W-:Y:S01]  /*1490*/  UIMAD UR70, UR7, 0x3, URZ ;  /* 0x00000003074678a4 */ /* 0x000fe2000f8e02ff */
[----:B------:R-:W-:Y:S01]  /*14a0*/  IMAD.MOV R16, RZ, RZ, -R16 ;  /* 0x000000ffff107224 */ /* 0x000fe200078e0a10 */
[----:B------:R-:W-:Y:S01]  /*14b0*/  USHF.L.U32 UR5, UR7, 0x1, URZ ;  /* 0x0000000107057899 */ /* 0x000fe200080006ff */
[----:B------:R-:W-:Y:S01]  /*14c0*/  IMAD.MOV R19, RZ, RZ, -R11 ;  /* 0x000000ffff137224 */ /* 0x000fe200078e0a0b */
[C---:B------:R-:W-:Y:S01]  /*14d0*/  ISETP.GT.U32.AND P2, PT, R62.reuse, R14, PT ;  /* 0x0000000e3e00720c */ /* 0x040fe20003f44070 */
[----:B------:R-:W-:Y:S01]  /*14e0*/  @!P5 IMAD.IADD R15, R15, 0x1, -R62 ;  /* 0x000000010f0fd824 */ /* 0x000fe200078e0a3e */
[----:B------:R-:W-:Y:S01]  /*14f0*/  USHF.R.S32.HI UR6, URZ, 0x6, UR6 ;  /* 0x00000006ff067899 */ /* 0x000fe20008011406 */
[----:B------:R-:W-:-:S02]  /*1500*/  IMAD R11, R62, R16, R17 ;  /* 0x000000103e0b7224 */ /* 0x000fc400078e0211 */
[----:B------:R-:W-:Y:S01]  /*1510*/  @!P6 IMAD.IADD R10, R10, 0x1, -R62 ;  /* 0x000000010a0ae824 */ /* 0x000fe200078e0a3e */
[C---:B------:R-:W-:Y:S01]  /*1520*/  ISETP.GT.U32.AND P5, PT, R62.reuse, R15, PT ;  /* 0x0000000f3e00720c */ /* 0x040fe20003fa4070 */
[----:B------:R-:W-:Y:S01]  /*1530*/  IMAD.HI.U32 R17, R13, R23, RZ ;  /* 0x000000170d117227 */ /* 0x000fe200078e00ff */
[----:B------:R-:W-:-:S03]  /*1540*/  ISETP.GT.U32.AND P6, PT, R62, R11, PT ;  /* 0x0000000b3e00720c */ /* 0x000fc60003fc4070 */
[----:B------:R-:W-:Y:S01]  /*1550*/  IMAD R16, R62, R19, R18 ;  /* 0x000000133e107224 */ /* 0x000fe200078e0212 */
[----:B------:R-:W-:Y:S01]  /*1560*/  IABS R18, R38 ;  /* 0x0000002600127213 */ /* 0x000fe20000000000 */
[----:B------:R-:W-:Y:S02]  /*1570*/  IMAD.MOV R17, RZ, RZ, -R17 ;  /* 0x000000ffff117224 */ /* 0x000fe400078e0a11 */
[--C-:B------:R-:W-:Y:S01]  /*1580*/  @!P2 IMAD.IADD R14, R14, 0x1, -R62.reuse ;  /* 0x000000010e0ea824 */ /* 0x100fe200078e0a3e */
[C---:B------:R-:W-:Y:S01]  /*1590*/  ISETP.GT.U32.AND P2, PT, R62.reuse, R16, PT ;  /* 0x000000103e00720c */ /* 0x040fe20003f44070 */
[C---:B------:R-:W-:Y:S02]  /*15a0*/  IMAD R17, R62.reuse, R17, R23 ;  /* 0x000000113e117224 */ /* 0x040fe400078e0217 */
[--C-:B------:R-:W-:Y:S02]  /*15b0*/  @!P5 IMAD.IADD R15, R15, 0x1, -R62.reuse ;  /* 0x000000010f0fd824 */ /* 0x100fe400078e0a3e */
[----:B------:R-:W-:Y:S01]  /*15c0*/  @!P6 IMAD.IADD R11, R11, 0x1, -R62 ;  /* 0x000000010b0be824 */ /* 0x000fe200078e0a3e */
[----:B------:R-:W-:Y:S01]  /*15d0*/  ISETP.GT.U32.AND P5, PT, R62, R17, PT ;  /* 0x000000113e00720c */ /* 0x000fe20003fa4070 */
[----:B------:R-:W-:-:S02]  /*15e0*/  IMAD.MOV.U32 R23, RZ, RZ, R18 ;  /* 0x000000ffff177224 */ /* 0x000fc400078e0012 */
[----:B------:R-:W-:Y:S01]  /*15f0*/  IMAD.MOV.U32 R32, RZ, RZ, R10 ;  /* 0x000000ffff207224 */ /* 0x000fe200078e000a */
[----:B------:R-:W-:Y:S01]  /*1600*/  ISETP.GT.U32.AND P6, PT, R62, R11, PT ;  /* 0x0000000b3e00720c */ /* 0x000fe20003fc4070 */
[----:B------:R-:W-:-:S04]  /*1610*/  IMAD.HI.U32 R18, R13, R23, RZ ;  /* 0x000000170d127227 */ /* 0x000fc800078e00ff */
[----:B------:R-:W-:Y:S01]  /*1620*/  @!P2 IMAD.IADD R16, R16, 0x1, -R62 ;  /* 0x000000011010a824 */ /* 0x000fe200078e0a3e */
[----:B------:R-:W-:Y:S01]  /*1630*/  ISETP.GE.AND P2, PT, R34, RZ, PT ;  /* 0x000000ff2200720c */ /* 0x000fe20003f46270 */
[----:B------:R-:W-:Y:S02]  /*1640*/  IMAD.MOV R10, RZ, RZ, -R18 ;  /* 0x000000ffff0a7224 */ /* 0x000fe400078e0a12 */
[----:B------:R-:W-:Y:S01]  /*1650*/  @!P5 IMAD.IADD R17, R17, 0x1, -R62 ;  /* 0x000000011111d824 */ /* 0x000fe200078e0a3e */
[----:B------:R-:W-:Y:S01]  /*1660*/  ISETP.GT.U32.AND P5, PT, R62, R16, PT ;  /* 0x000000103e00720c */ /* 0x000fe20003fa4070 */
[----:B------:R-:W-:-:S04]  /*1670*/  IMAD.HI.U32 R18, R13, R27, RZ ;  /* 0x0000001b0d127227 */ /* 0x000fc800078e00ff */
[----:B------:R-:W-:Y:S01]  /*1680*/  @!P6 IMAD.IADD R11, R11, 0x1, -R62 ;  /* 0x000000010b0be824 */ /* 0x000fe200078e0a3e */
[----:B------:R-:W-:Y:S01]  /*1690*/  ISETP.GE.AND P6, PT, R38, RZ, PT ;  /* 0x000000ff2600720c */ /* 0x000fe20003fc6270 */
[----:B------:R-:W-:Y:S02]  /*16a0*/  IMAD.MOV R18, RZ, RZ, -R18 ;  /* 0x000000ffff127224 */ /* 0x000fe400078e0a12 */
[----:B------:R-:W-:Y:S02]  /*16b0*/  IMAD.MOV.U32 R38, RZ, RZ, R11 ;  /* 0x000000ffff267224 */ /* 0x000fe400078e000b */
[----:B------:R-:W-:Y:S01]  /*16c0*/  IMAD R11, R62, R18, R27 ;  /* 0x000000123e0b7224 */ /* 0x000fe200078e021b */
[----:B------:R-:W-:Y:S01]  /*16d0*/  IABS R27, R31 ;  /* 0x0000001f001b7213 */ /* 0x000fe20000000000 */
[----:B------:R-:W-:Y:S02]  /*16e0*/  @!P5 IMAD.IADD R16, R16, 0x1, -R62 ;  /* 0x000000011010d824 */ /* 0x000fe400078e0a3e */
[----:B------:R-:W-:Y:S01]  /*16f0*/  @!P4 IMAD.MOV R32, RZ, RZ, -R32 ;  /* 0x000000ffff20c224 */ /* 0x000fe200078e0a20 */
[----:B------:R-:W-:Y:S01]  /*1700*/  ISETP.GT.U32.AND P5, PT, R62, R11, PT ;  /* 0x0000000b3e00720c */ /* 0x000fe20003fa4070 */
[----:B------:R-:W-:Y:S01]  /*1710*/  @!P3 IMAD.MOV R30, RZ, RZ, -R30 ;  /* 0x000000ffff1eb224 */ /* 0x000fe200078e0a1e */
[----:B------:R-:W-:Y:S01]  /*1720*/  ISETP.GE.AND P4, PT, R36, RZ, PT ;  /* 0x000000ff2400720c */ /* 0x000fe20003f86270 */
[C---:B------:R-:W-:Y:S01]  /*1730*/  IMAD R10, R62.reuse, R10, R23 ;  /* 0x0000000a3e0a7224 */ /* 0x040fe200078e0217 */
[----:B------:R-:W-:Y:S01]  /*1740*/  ISETP.GE.AND P3, PT, R25, RZ, PT ;  /* 0x000000ff1900720c */ /* 0x000fe20003f66270 */
[----:B------:R-:W-:Y:S01]  /*1750*/  IMAD.MOV.U32 R36, RZ, RZ, R15 ;  /* 0x000000ffff247224 */ /* 0x000fe200078e000f */
[----:B------:R-:W-:Y:S01]  /*1760*/  IABS R25, R41 ;  /* 0x0000002900197213 */ /* 0x000fe20000000000 */
[----:B------:R-:W-:Y:S01]  /*1770*/  IMAD.MOV.U32 R34, RZ, RZ, R14 ;  /* 0x000000ffff227224 */ /* 0x000fe200078e000e */
[----:B------:R-:W-:Y:S01]  /*1780*/  IABS R23, R37 ;  /* 0x0000002500177213 */ /* 0x000fe20000000000 */
[----:B------:R-:W-:Y:S01]  /*1790*/  @!P1 IMAD.MOV R36, RZ, RZ, -R36 ;  /* 0x000000ffff249224 */ /* 0x000fe200078e0a24 */
[----:B------:R-:W-:Y:S01]  /*17a0*/  ISETP.GT.U32.AND P1, PT, R62, R10, PT ;  /* 0x0000000a3e00720c */ /* 0x000fe20003f24070 */
[----:B------:R-:W-:-:S04]  /*17b0*/  IMAD.HI.U32 R19, R13, R25, RZ ;  /* 0x000000190d137227 */ /* 0x000fc800078e00ff */
[----:B------:R-:W-:Y:S01]  /*17c0*/  @!P0 IMAD.MOV R34, RZ, RZ, -R34 ;  /* 0x000000ffff228224 */ /* 0x000fe200078e0a22 */
[C---:B------:R-:W-:Y:S01]  /*17d0*/  ISETP.GT.U32.AND P0, PT, R62.reuse, R17, PT ;  /* 0x000000113e00720c */ /* 0x040fe20003f04070 */
[----:B------:R-:W-:Y:S02]  /*17e0*/  @!P5 IMAD.IADD R11, R11, 0x1, -R62 ;  /* 0x000000010b0bd824 */ /* 0x000fe400078e0a3e */
[----:B------:R-:W-:Y:S02]  /*17f0*/  IMAD.MOV R19, RZ, RZ, -R19 ;  /* 0x000000ffff137224 */ /* 0x000fe400078e0a13 */
[----:B------:R-:W-:Y:S01]  /*1800*/  @!P3 IMAD.MOV R38, RZ, RZ, -R38 ;  /* 0x000000ffff26b224 */ /* 0x000fe200078e0a26 */
[C---:B------:R-:W-:Y:S01]  /*1810*/  ISETP.GT.U32.AND P5, PT, R62.reuse, R11, PT ;  /* 0x0000000b3e00720c */ /* 0x040fe20003fa4070 */
[----:B------:R-:W-:Y:S01]  /*1820*/  IMAD R14, R62, R19, R25 ;  /* 0x000000133e0e7224 */ /* 0x000fe200078e0219 */
[----:B------:R-:W-:Y:S01]  /*1830*/  IABS R25, R35 ;  /* 0x0000002300197213 */ /* 0x000fe20000000000 */
[----:B------:R-:W-:Y:S01]  /*1840*/  @!P1 IMAD.IADD R10, R10, 0x1, -R62 ;  /* 0x000000010a0a9824 */ /* 0x000fe200078e0a3e */
[----:B------:R-:W-:Y:S01]  /*1850*/  ISETP.GE.AND P1, PT, R40, RZ, PT ;  /* 0x000000ff2800720c */ /* 0x000fe20003f26270 */
[----:B------:R-:W-:Y:S01]  /*1860*/  IMAD.MOV.U32 R40, RZ, RZ, R16 ;  /* 0x000000ffff287224 */ /* 0x000fe200078e0010 */
[----:B------:R-:W-:Y:S01]  /*1870*/  ISETP.GT.U32.AND P3, PT, R62, R14, PT ;  /* 0x0000000e3e00720c */ /* 0x000fe20003f64070 */
[----:B------:R-:W-:Y:S01]  /*1880*/  @!P0 IMAD.IADD R17, R17, 0x1, -R62 ;  /* 0x0000000111118824 */ /* 0x000fe200078e0a3e */
[----:B------:R-:W-:Y:S01]  /*1890*/  ISETP.GE.AND P0, PT, R41, RZ, PT ;  /* 0x000000ff2900720c */ /* 0x000fe20003f06270 */
[----:B------:R-:W-:Y:S01]  /*18a0*/  IMAD.HI.U32 R16, R13, R25, RZ ;  /* 0x000000190d107227 */ /* 0x000fe200078e00ff */
[----:B------:R-:W-:-:S02]  /*18b0*/  IABS R19, R39 ;  /* 0x0000002700137213 */ /* 0x000fc40000000000 */
[----:B------:R-:W-:Y:S01]  /*18c0*/  IABS R41, R2 ;  /* 0x0000000200297213 */ /* 0x000fe20000000000 */
[----:B------:R-:W-:Y:S01]  /*18d0*/  IMAD.MOV.U32 R42, RZ, RZ, R17 ;  /* 0x000000ffff2a7224 */ /* 0x000fe200078e0011 */
[----:B------:R-:W-:Y:S01]  /*18e0*/  IADD3 R17, PT, PT, -R16, RZ, RZ ;  /* 0x000000ff10117210 */ /* 0x000fe20007ffe1ff */
[----:B------:R-:W-:Y:S02]  /*18f0*/  @!P5 IMAD.IADD R11, R11, 0x1, -R62 ;  /* 0x000000010b0bd824 */ /* 0x000fe400078e0a3e */
[----:B------:R-:W-:-:S04]  /*1900*/  IMAD.HI.U32 R18, R13, R23, RZ ;  /* 0x000000170d127227 */ /* 0x000fc800078e00ff */
[----:B------:R-:W-:Y:S01]  /*1910*/  IMAD R17, R62, R17, R25 ;  /* 0x000000113e117224 */ /* 0x000fe200078e0219 */
[----:B------:R-:W-:Y:S01]  /*1920*/  IABS R25, R33 ;  /* 0x0000002100197213 */ /* 0x000fe20000000000 */
[----:B------:R-:W-:Y:S02]  /*1930*/  IMAD.MOV.U32 R48, RZ, RZ, R11 ;  /* 0x000000ffff307224 */ /* 0x000fe400078e000b */
[----:B------:R-:W-:Y:S01]  /*1940*/  @!P3 IMAD.IADD R14, R14, 0x1, -R62 ;  /* 0x000000010e0eb824 */ /* 0x000fe200078e0a3e */
[C---:B------:R-:W-:Y:S01]  /*1950*/  ISETP.GT.U32.AND P3, PT, R62.reuse, R10, PT ;  /* 0x0000000a3e00720c */ /* 0x040fe20003f64070 */
[----:B------:R-:W-:Y:S01]  /*1960*/  @!P1 IMAD.MOV R48, RZ, RZ, -R48 ;  /* 0x000000ffff309224 */ /* 0x000fe200078e0a30 */
[C---:B------:R-:W-:Y:S01]  /*1970*/  ISETP.GT.U32.AND P1, PT, R62.reuse, R17, PT ;  /* 0x000000113e00720c */ /* 0x040fe20003f24070 */
[----:B------:R-:W-:Y:S01]  /*1980*/  @!P4 IMAD.MOV R40, RZ, RZ, -R40 ;  /* 0x000000ffff28c224 */ /* 0x000fe200078e0a28 */
[----:B------:R-:W-:Y:S01]  /*1990*/  ISETP.GT.U32.AND P4, PT, R62, R14, PT ;  /* 0x0000000e3e00720c */ /* 0x000fe20003f84070 */
[----:B------:R-:W-:-:S02]  /*19a0*/  IMAD.MOV R18, RZ, RZ, -R18 ;  /* 0x000000ffff127224 */ /* 0x000fc400078e0a12 */
[----:B------:R-:W-:-:S04]  /*19b0*/  IMAD.HI.U32 R15, R13, R19, RZ ;  /* 0x000000130d0f7227 */ /* 0x000fc800078e00ff */
[----:B------:R-:W-:Y:S01]  /*19c0*/  IMAD R16, R62, R18, R23 ;  /* 0x000000123e107224 */ /* 0x000fe200078e0217 */
[----:B------:R-:W-:Y:S01]  /*19d0*/  IABS R18, R29 ;  /* 0x0000001d00127213 */ /* 0x000fe20000000000 */
[--C-:B------:R-:W-:Y:S01]  /*19e0*/  @!P3 IMAD.IADD R10, R10, 0x1, -R62.reuse ;  /* 0x000000010a0ab824 */ /* 0x100fe200078e0a3e */
[----:B------:R-:W-:Y:S01]  /*19f0*/  ISETP.GE.AND P3, PT, R37, RZ, PT ;  /* 0x000000ff2500720c */ /* 0x000fe20003f66270 */
[----:B------:R-:W-:Y:S01]  /*1a00*/  @!P1 IMAD.IADD R17, R17, 0x1, -R62 ;  /* 0x0000000111119824 */ /* 0x000fe200078e0a3e */
[C---:B------:R-:W-:Y:S01]  /*1a10*/  ISETP.GT.U32.AND P5, PT, R62.reuse, R16, PT ;  /* 0x000000103e00720c */ /* 0x040fe20003fa4070 */
[----:B------:R-:W-:Y:S01]  /*1a20*/  IMAD.MOV.U32 R44, RZ, RZ, R10 ;  /* 0x000000ffff2c7224 */ /* 0x000fe200078e000a */
[----:B------:R-:W-:Y:S01]  /*1a30*/  IABS R37, R49 ;  /* 0x0000003100257213 */ /* 0x000fe20000000000 */
[----:B------:R-:W-:Y:S01]  /*1a40*/  IMAD.HI.U32 R10, R13, R18, RZ ;  /* 0x000000120d0a7227 */ /* 0x000fe200078e00ff */
[----:B------:R-:W-:-:S03]  /*1a50*/  ISETP.GT.U32.AND P1, PT, R62, R17, PT ;  /* 0x000000113e00720c */ /* 0x000fc60003f24070 */
[----:B------:R-:W-:Y:S02]  /*1a60*/  @!P4 IMAD.IADD R14, R14, 0x1, -R62 ;  /* 0x000000010e0ec824 */ /* 0x000fe400078e0a3e */
[----:B------:R-:W-:Y:S02]  /*1a70*/  IMAD.MOV R23, RZ, RZ, -R10 ;  /* 0x000000ffff177224 */ /* 0x000fe400078e0a0a */
[----:B------:R-:W-:Y:S02]  /*1a80*/  IMAD.MOV.U32 R46, RZ, RZ, R14 ;  /* 0x000000ffff2e7224 */ /* 0x000fe400078e000e */
[C---:B------:R-:W-:Y:S02]  /*1a90*/  IMAD R18, R62.reuse, R23, R18 ;  /* 0x000000173e127224 */ /* 0x040fe400078e0212 */
[----:B------:R-:W-:Y:S02]  /*1aa0*/  IMAD.MOV R15, RZ, RZ, -R15 ;  /* 0x000000ffff0f7224 */ /* 0x000fe400078e0a0f */
[----:B------:R-:W-:Y:S01]  /*1ab0*/  @!P0 IMAD.MOV R46, RZ, RZ, -R46 ;  /* 0x000000ffff2e8224 */ /* 0x000fe200078e0a2e */
[----:B------:R-:W-:Y:S01]  /*1ac0*/  ISETP.GE.AND P0, PT, R29, RZ, PT ;  /* 0x000000ff1d00720c */ /* 0x000fe20003f06270 */
[----:B------:R-:W-:Y:S01]  /*1ad0*/  @!P1 IMAD.IADD R17, R17, 0x1, -R62 ;  /* 0x0000000111119824 */ /* 0x000fe200078e0a3e */
[----:B------:R-:W-:Y:S01]  /*1ae0*/  IABS R29, R53 ;  /* 0x00000035001d7213 */ /* 0x000fe20000000000 */
[C---:B------:R-:W-:Y:S01]  /*1af0*/  IMAD R15, R62.reuse, R15, R19 ;  /* 0x0000000f3e0f7224 */ /* 0x040fe200078e0213 */
[----:B------:R-:W-:Y:S01]  /*1b00*/  ISETP.GT.U32.AND P1, PT, R62, R18, PT ;  /* 0x000000123e00720c */ /* 0x000fe20003f24070 */
[----:B------:R-:W-:-:S03]  /*1b10*/  IMAD.HI.U32 R11, R13, R25, RZ ;  /* 0x000000190d0b7227 */ /* 0x000fc600078e00ff */
[----:B------:R-:W-:Y:S01]  /*1b20*/  ISETP.GT.U32.AND P4, PT, R62, R15, PT ;  /* 0x0000000f3e00720c */ /* 0x000fe20003f84070 */
[----:B------:R-:W-:-:S04]  /*1b30*/  IMAD.HI.U32 R19, R13, R29, RZ ;  /* 0x0000001d0d137227 */ /* 0x000fc800078e00ff */
[----:B------:R-:W-:Y:S02]  /*1b40*/  IMAD.MOV R11, RZ, RZ, -R11 ;  /* 0x000000ffff0b7224 */ /* 0x000fe400078e0a0b */
[----:B------:R-:W-:Y:S02]  /*1b50*/  IMAD.MOV R10, RZ, RZ, -R19 ;  /* 0x000000ffff0a7224 */ /* 0x000fe400078e0a13 */
[----:B------:R-:W-:Y:S02]  /*1b60*/  IMAD R19, R62, R11, R25 ;  /* 0x0000000b3e137224 */ /* 0x000fe400078e0219 */
[----:B------:R-:W-:Y:S02]  /*1b70*/  @!P1 IMAD.IADD R18, R18, 0x1, -R62 ;  /* 0x0000000112129824 */ /* 0x000fe400078e0a3e */
[----:B------:R-:W-:Y:S01]  /*1b80*/  IMAD.HI.U32 R14, R13, R27, RZ ;  /* 0x0000001b0d0e7227 */ /* 0x000fe200078e00ff */
[----:B------:R-:W-:-:S03]  /*1b90*/  ISETP.GT.U32.AND P1, PT, R62, R19, PT ;  /* 0x000000133e00720c */ /* 0x000fc60003f24070 */
[----:B------:R-:W-:Y:S02]  /*1ba0*/  @!P4 IMAD.IADD R15, R15, 0x1, -R62 ;  /* 0x000000010f0fc824 */ /* 0x000fe400078e0a3e */
[----:B------:R-:W-:Y:S02]  /*1bb0*/  IMAD.MOV R14, RZ, RZ, -R14 ;  /* 0x000000ffff0e7224 */ /* 0x000fe400078e0a0e */
[----:B------:R-:W-:Y:S01]  /*1bc0*/  @!P5 IMAD.IADD R16, R16, 0x1, -R62 ;  /* 0x000000011010d824 */ /* 0x000fe200078e0a3e */
[C---:B------:R-:W-:Y:S01]  /*1bd0*/  ISETP.GT.U32.AND P4, PT, R62.reuse, R15, PT ;  /* 0x0000000f3e00720c */ /* 0x040fe20003f84070 */
[C---:B------:R-:W-:Y:S01]  /*1be0*/  IMAD R23, R62.reuse, R14, R27 ;  /* 0x0000000e3e177224 */ /* 0x040fe200078e021b */
[----:B------:R-:W-:Y:S01]  /*1bf0*/  IABS R27, R45 ;  /* 0x0000002d001b7213 */ /* 0x000fe20000000000 */
[----:B------:R-:W-:Y:S01]  /*1c00*/  @!P2 IMAD.MOV R42, RZ, RZ, -R42 ;  /* 0x000000ffff2aa224 */ /* 0x000fe200078e0a2a */
[C---:B------:R-:W-:Y:S01]  /*1c10*/  ISETP.GT.U32.AND P5, PT, R62.reuse, R16, PT ;  /* 0x000000103e00720c */ /* 0x040fe20003fa4070 */
[----:B------:R-:W-:Y:S01]  /*1c20*/  @!P1 IMAD.IADD R19, R19, 0x1, -R62 ;  /* 0x0000000113139824 */ /* 0x000fe200078e0a3e */
[C---:B------:R-:W-:Y:S01]  /*1c30*/  ISETP.GT.U32.AND P1, PT, R62.reuse, R23, PT ;  /* 0x000000173e00720c */ /* 0x040fe20003f24070 */
[----:B------:R-:W-:Y:S01]  /*1c40*/  IMAD R25, R62, R10, R29 ;  /* 0x0000000a3e197224 */ /* 0x000fe200078e021d */
[----:B------:R-:W-:Y:S01]  /*1c50*/  ISETP.GE.AND P2, PT, R39, RZ, PT ;  /* 0x000000ff2700720c */ /* 0x000fe20003f46270 */
[----:B------:R-:W-:Y:S01]  /*1c60*/  IMAD.HI.U32 R10, R13, R27, RZ ;  /* 0x0000001b0d0a7227 */ /* 0x000fe200078e00ff */
[----:B------:R-:W-:-:S03]  /*1c70*/  IABS R39, R51 ;  /* 0x0000003300277213 */ /* 0x000fc60000000000 */
[----:B------:R-:W-:Y:S01]  /*1c80*/  @!P4 IMAD.IADD R15, R15, 0x1, -R62 ;  /* 0x000000010f0fc824 */ /* 0x000fe200078e0a3e */
[----:B------:R-:W-:Y:S01]  /*1c90*/  ISETP.GE.AND P4, PT, R33, RZ, PT ;  /* 0x000000ff2100720c */ /* 0x000fe20003f86270 */
[----:B------:R-:W-:Y:S02]  /*1ca0*/  IMAD.MOV R29, RZ, RZ, -R10 ;  /* 0x000000ffff1d7224 */ /* 0x000fe400078e0a0a */
[--C-:B------:R-:W-:Y:S01]  /*1cb0*/  @!P5 IMAD.IADD R16, R16, 0x1, -R62.reuse ;  /* 0x000000011010d824 */ /* 0x100fe200078e0a3e */
[----:B------:R-:W-:Y:S01]  /*1cc0*/  ISETP.GE.AND P5, PT, R31, RZ, PT ;  /* 0x000000ff1f00720c */ /* 0x000fe20003fa6270 */
[----:B------:R-:W-:Y:S01]  /*1cd0*/  IMAD.MOV.U32 R50, RZ, RZ, R15 ;  /* 0x000000ffff327224 */ /* 0x000fe200078e000f */
[----:B------:R-:W-:Y:S01]  /*1ce0*/  IABS R31, R47 ;  /* 0x0000002f001f7213 */ /* 0x000fe20000000000 */
[----:B------:R-:W-:Y:S01]  /*1cf0*/  @!P1 IMAD.IADD R23, R23, 0x1, -R62 ;  /* 0x0000000117179824 */ /* 0x000fe200078e0a3e */
[----:B------:R-:W-:Y:S01]  /*1d00*/  ISETP.GT.U32.AND P1, PT, R62, R18, PT ;  /* 0x000000123e00720c */ /* 0x000fe20003f24070 */
[----:B------:R-:W-:-:S02]  /*1d10*/  IMAD.MOV.U32 R52, RZ, RZ, R16 ;  /* 0x000000ffff347224 */ /* 0x000fc400078e0010 */
[----:B------:R-:W-:Y:S01]  /*1d20*/  @!P2 IMAD.MOV R50, RZ, RZ, -R50 ;  /* 0x000000ffff32a224 */ /* 0x000fe200078e0a32 */
[----:B------:R-:W-:Y:S01]  /*1d30*/  ISETP.GT.U32.AND P2, PT, R62, R19, PT ;  /* 0x000000133e00720c */ /* 0x000fe20003f44070 */
[----:B------:R-:W-:-:S04]  /*1d40*/  IMAD.HI.U32 R11, R13, R31, RZ ;  /* 0x0000001f0d0b7227 */ /* 0x000fc800078e00ff */
[----:B------:R-:W-:Y:S01]  /*1d50*/  @!P6 IMAD.MOV R44, RZ, RZ, -R44 ;  /* 0x000000ffff2ce224 */ /* 0x000fe200078e0a2c */
[----:B------:R-:W-:Y:S01]  /*1d60*/  ISETP.GE.AND P6, PT, R35, RZ, PT ;  /* 0x000000ff2300720c */ /* 0x000fe20003fc6270 */
[----:B------:R-:W-:Y:S01]  /*1d70*/  @!P3 IMAD.MOV R52, RZ, RZ, -R52 ;  /* 0x000000ffff34b224 */ /* 0x000fe200078e0a34 */
[----:B------:R-:W-:Y:S01]  /*1d80*/  ISETP.GT.U32.AND P3, PT, R62, R23, PT ;  /* 0x000000173e00720c */ /* 0x000fe20003f64070 */
[----:B------:R-:W-:Y:S01]  /*1d90*/  IMAD.HI.U32 R14, R13, R37, RZ ;  /* 0x000000250d0e7227 */ /* 0x000fe200078e00ff */
[----:B------:R-:W-:-:S03]  /*1da0*/  IABS R35, R8 ;  /* 0x0000000800237213 */ /* 0x000fc60000000000 */
[----:B------:R-:W-:Y:S02]  /*1db0*/  IMAD.MOV R33, RZ, RZ, -R11 ;  /* 0x000000ffff217224 */ /* 0x000fe400078e0a0b */
[C---:B------:R-:W-:Y:S02]  /*1dc0*/  IMAD R27, R62.reuse, R29, R27 ;  /* 0x0000001d3e1b7224 */ /* 0x040fe400078e021b */
[----:B------:R-:W-:Y:S02]  /*1dd0*/  IMAD.MOV R14, RZ, RZ, -R14 ;  /* 0x000000ffff0e7224 */ /* 0x000fe400078e0a0e */
[----:B------:R-:W-:Y:S02]  /*1de0*/  IMAD R29, R62, R33, R31 ;  /* 0x000000213e1d7224 */ /* 0x000fe400078e021f */
[----:B------:R-:W-:Y:S01]  /*1df0*/  @!P1 IMAD.IADD R18, R18, 0x1, -R62 ;  /* 0x0000000112129824 */ /* 0x000fe200078e0a3e */
[----:B------:R-:W-:Y:S01]  /*1e00*/  ISETP.GT.U32.AND P1, PT, R62, R27, PT ;  /* 0x0000001b3e00720c */ /* 0x000fe20003f24070 */
[----:B------:R-:W-:-:S02]  /*1e10*/  IMAD.MOV.U32 R54, RZ, RZ, R17 ;  /* 0x000000ffff367224 */ /* 0x000fc400078e0011 */
[C---:B------:R-:W-:Y:S01]  /*1e20*/  IMAD R31, R62.reuse, R14, R37 ;  /* 0x0000000e3e1f7224 */ /* 0x040fe200078e0225 */
[----:B------:R-:W-:Y:S01]  /*1e30*/  IABS R37, R6 ;  /* 0x0000000600257213 */ /* 0x000fe20000000000 */
[----:B------:R-:W-:Y:S01]  /*1e40*/  @!P2 IMAD.IADD R19, R19, 0x1, -R62 ;  /* 0x000000011313a824 */ /* 0x000fe200078e0a3e */
[C---:B------:R-:W-:Y:S01]  /*1e50*/  ISETP.GT.U32.AND P2, PT, R62.reuse, R29, PT ;  /* 0x0000001d3e00720c */ /* 0x040fe20003f44070 */
[----:B------:R-:W-:Y:S01]  /*1e60*/  @!P6 IMAD.MOV R54, RZ, RZ, -R54 ;  /* 0x000000ffff36e224 */ /* 0x000fe200078e0a36 */
[C---:B------:R-:W-:Y:S01]  /*1e70*/  ISETP.GT.U32.AND P6, PT, R62.reuse, R25, PT ;  /* 0x000000193e00720c */ /* 0x040fe20003fc4070 */
[----:B------:R-:W-:Y:S01]  /*1e80*/  @!P3 IMAD.IADD R23, R23, 0x1, -R62 ;  /* 0x000000011717b824 */ /* 0x000fe200078e0a3e */
[----:B------:R-:W-:Y:S01]  /*1e90*/  ISETP.GT.U32.AND P3, PT, R62, R31, PT ;  /* 0x0000001f3e00720c */ /* 0x000fe20003f64070 */
[----:B------:R-:W-:-:S04]  /*1ea0*/  IMAD.HI.U32 R11, R13, R39, RZ ;  /* 0x000000270d0b7227 */ /* 0x000fc800078e00ff */
[----:B------:R-:W-:-:S04]  /*1eb0*/  IMAD.HI.U32 R10, R13, R35, RZ ;  /* 0x000000230d0a7227 */ /* 0x000fc800078e00ff */
[----:B------:R-:W-:Y:S02]  /*1ec0*/  IMAD.MOV R11, RZ, RZ, -R11 ;  /* 0x000000ffff0b7224 */ /* 0x000fe400078e0a0b */
[----:B------:R-:W-:Y:S02]  /*1ed0*/  IMAD.MOV R10, RZ, RZ, -R10 ;  /* 0x000000ffff0a7224 */ /* 0x000fe400078e0a0a */
[--C-:B------:R-:W-:Y:S01]  /*1ee0*/  @!P1 IMAD.IADD R27, R27, 0x1, -R62.reuse ;  /* 0x000000011b1b9824 */ /* 0x100fe200078e0a3e */
[----:B------:R-:W-:Y:S01]  /*1ef0*/  @!P3 IADD3 R31, PT, PT, R31, -R62, RZ ;  /* 0x8000003e1f1fb210 */ /* 0x000fe20007ffe0ff */
[C---:B------:R-:W-:Y:S01]  /*1f00*/  IMAD R33, R62.reuse, R11, R39 ;  /* 0x0000000b3e217224 */ /* 0x040fe200078e0227 */
[----:B------:R-:W-:Y:S01]  /*1f10*/  IABS R39, R5 ;  /* 0x0000000500277213 */ /* 0x000fe20000000000 */
[C---:B------:R-:W-:Y:S01]  /*1f20*/  IMAD R14, R62.reuse, R10, R35 ;  /* 0x0000000a3e0e7224 */ /* 0x040fe200078e0223 */
[----:B------:R-:W-:Y:S01]  /*1f30*/  IABS R35, R7 ;  /* 0x0000000700237213 */ /* 0x000fe20000000000 */
[--C-:B------:R-:W-:Y:S01]  /*1f40*/  @!P2 IMAD.IADD R29, R29, 0x1, -R62.reuse ;  /* 0x000000011d1da824 */ /* 0x100fe200078e0a3e */
[C---:B------:R-:W-:Y:S01]  /*1f50*/  ISETP.GT.U32.AND P2, PT, R62.reuse, R27, PT ;  /* 0x0000001b3e00720c */ /* 0x040fe20003f44070 */
[----:B------:R-:W-:Y:S01]  /*1f60*/  @!P6 IMAD.IADD R25, R25, 0x1, -R62 ;  /* 0x000000011919e824 */ /* 0x000fe200078e0a3e */
[C---:B------:R-:W-:Y:S01]  /*1f70*/  ISETP.GT.U32.AND P6, PT, R62.reuse, R33, PT ;  /* 0x000000213e00720c */ /* 0x040fe20003fc4070 */
[----:B------:R-:W-:Y:S01]  /*1f80*/  IMAD.HI.U32 R10, R13, R35, RZ ;  /* 0x000000230d0a7227 */ /* 0x000fe200078e00ff */
[----:B------:R-:W-:-:S02]  /*1f90*/  ISETP.GT.U32.AND P3, PT, R62, R29, PT ;  /* 0x0000001d3e00720c */ /* 0x000fc40003f64070 */
[----:B------:R-:W-:Y:S01]  /*1fa0*/  ISETP.GT.U32.AND P1, PT, R62, R25, PT ;  /* 0x000000193e00720c */ /* 0x000fe20003f24070 */
[----:B------:R-:W-:-:S04]  /*1fb0*/  IMAD.HI.U32 R15, R13, R39, RZ ;  /* 0x000000270d0f7227 */ /* 0x000fc800078e00ff */
[----:B------:R-:W-:Y:S02]  /*1fc0*/  IMAD.MOV R10, RZ, RZ, -R10 ;  /* 0x000000ffff0a7224 */ /* 0x000fe400078e0a0a */
[----:B------:R-:W-:Y:S02]  /*1fd0*/  IMAD.MOV R17, RZ, RZ, -R15 ;  /* 0x000000ffff117224 */ /* 0x000fe400078e0a0f */
[----:B------:R-:W-:Y:S01]  /*1fe0*/  IMAD R15, R62, R10, R35 ;  /* 0x0000000a3e0f7224 */ /* 0x000fe200078e0223 */
[----:B------:R-:W-:Y:S01]  /*1ff0*/  LOP3.LUT R10, R0, 0x7, RZ, 0xc0, !PT ;  /* 0x00000007000a7812 */ /* 0x000fe200078ec0ff */
[----:B------:R-:W-:Y:S01]  /*2000*/  @!P2 IMAD.IADD R27, R27, 0x1, -R62 ;  /* 0x000000011b1ba824 */ /* 0x000fe200078e0a3e */
[C---:B------:R-:W-:Y:S01]  /*2010*/  ISETP.GT.U32.AND P2, PT, R62.reuse, R14, PT ;  /* 0x0000000e3e00720c */ /* 0x040fe20003f44070 */
[----:B------:R-:W-:Y:S01]  /*2020*/  IMAD.MOV.U32 R56, RZ, RZ, R18 ;  /* 0x000000ffff387224 */ /* 0x000fe200078e0012 */
[----:B------:R-:W-:Y:S01]  /*2030*/  IABS R18, R4 ;  /* 0x0000000400127213 */ /* 0x000fe20000000000 */
[--C-:B------:R-:W-:Y:S01]  /*2040*/  @!P6 IMAD.IADD R33, R33, 0x1, -R62.reuse ;  /* 0x000000012121e824 */ /* 0x100fe200078e0a3e */
[C---:B------:R-:W-:Y:S01]  /*2050*/  ISETP.GT.U32.AND P6, PT, R62.reuse, R31, PT ;  /* 0x0000001f3e00720c */ /* 0x040fe20003fc4070 */
[----:B------:R-:W-:Y:S01]  /*2060*/  @!P3 IMAD.IADD R29, R29, 0x1, -R62 ;  /* 0x000000011d1db824 */ /* 0x000fe200078e0a3e */
[C---:B------:R-:W-:Y:S01]  /*2070*/  ISETP.GT.U32.AND P3, PT, R62.reuse, R15, PT ;  /* 0x0000000f3e00720c */ /* 0x040fe20003f64070 */
[----:B------:R-:W-:Y:S01]  /*2080*/  @!P0 IMAD.MOV R56, RZ, RZ, -R56 ;  /* 0x000000ffff388224 */ /* 0x000fe200078e0a38 */
[----:B------:R-:W-:Y:S01]  /*2090*/  ISETP.GT.U32.AND P0, PT, R62, R33, PT ;  /* 0x000000213e00720c */ /* 0x000fe20003f04070 */
[----:B------:R-:W-:-:S04]  /*20a0*/  IMAD.HI.U32 R16, R13, R41, RZ ;  /* 0x000000290d107227 */ /* 0x000fc800078e00ff */
[----:B------:R-:W-:-:S04]  /*20b0*/  IMAD.HI.U32 R11, R13, R37, RZ ;  /* 0x000000250d0b7227 */ /* 0x000fc800078e00ff */
[----:B------:R-:W-:Y:S02]  /*20c0*/  IMAD.MOV R43, RZ, RZ, -R16 ;  /* 0x000000ffff2b7224 */ /* 0x000fe400078e0a10 */
[--C-:B------:R-:W-:Y:S02]  /*20d0*/  @!P2 IMAD.IADD R14, R14, 0x1, -R62.reuse ;  /* 0x000000010e0ea824 */ /* 0x100fe400078e0a3e */
[----:B------:R-:W-:Y:S02]  /*20e0*/  IMAD.MOV R11, RZ, RZ, -R11 ;  /* 0x000000ffff0b7224 */ /* 0x000fe400078e0a0b */
[C---:B------:R-:W-:Y:S02]  /*20f0*/  IMAD R17, R62.reuse, R17, R39 ;  /* 0x000000113e117224 */ /* 0x040fe400078e0227 */
[C---:B------:R-:W-:Y:S02]  /*2100*/  IMAD R35, R62.reuse, R43, R41 ;  /* 0x0000002b3e237224 */ /* 0x040fe400078e0229 */
[----:B------:R-:W-:Y:S01]  /*2110*/  @!P3 IMAD.IADD R15, R15, 0x1, -R62 ;  /* 0x000000010f0fb824 */ /* 0x000fe200078e0a3e */
[----:B------:R-:W-:Y:S01]  /*2120*/  ISETP.GT.U32.AND P3, PT, R62, R14, PT ;  /* 0x0000000e3e00720c */ /* 0x000fe20003f64070 */
[----:B------:R-:W-:-:S04]  /*2130*/  IMAD.HI.U32 R13, R13, R18, RZ ;  /* 0x000000120d0d7227 */ /* 0x000fc800078e00ff */
[C---:B------:R-:W-:Y:S02]  /*2140*/  IMAD R16, R62.reuse, R11, R37 ;  /* 0x0000000b3e107224 */ /* 0x040fe400078e0225 */
[--C-:B------:R-:W-:Y:S01]  /*2150*/  @!P1 IMAD.IADD R25, R25, 0x1, -R62.reuse ;  /* 0x0000000119199824 */ /* 0x100fe200078e0a3e */
[C---:B------:R-:W-:Y:S01]  /*2160*/  ISETP.GT.U32.AND P1, PT, R62.reuse, R35, PT ;  /* 0x000000233e00720c */ /* 0x040fe20003f24070 */
[--C-:B------:R-:W-:Y:S01]  /*2170*/  @!P0 IMAD.IADD R33, R33, 0x1, -R62.reuse ;  /* 0x0000000121218824 */ /* 0x100fe200078e0a3e */
[C---:B------:R-:W-:Y:S01]  /*2180*/  ISETP.GT.U32.AND P0, PT, R62.reuse, R17, PT ;  /* 0x000000113e00720c */ /* 0x040fe20003f04070 */
[----:B------:R-:W-:Y:S02]  /*2190*/  IMAD.MOV R13, RZ, RZ, -R13 ;  /* 0x000000ffff0d7224 */ /* 0x000fe400078e0a0d */
[----:B------:R-:W-:Y:S01]  /*21a0*/  @!P6 IMAD.IADD R31, R31, 0x1, -R62 ;  /* 0x000000011f1fe824 */ /* 0x000fe200078e0a3e */
[C---:B------:R-:W-:Y:S01]  /*21b0*/  ISETP.GT.U32.AND P6, PT, R62.reuse, R16, PT ;  /* 0x000000103e00720c */ /* 0x040fe20003fc4070 */
[----:B------:R-:W-:-:S02]  /*21c0*/  IMAD R18, R62, R13, R18 ;  /* 0x0000000d3e127224 */ /* 0x000fc400078e0212 */
[--C-:B------:R-:W-:Y:S02]  /*21d0*/  @!P3 IMAD.IADD R14, R14, 0x1, -R62.reuse ;  /* 0x000000010e0eb824 */ /* 0x100fe400078e0a3e */
[----:B------:R-:W-:Y:S01]  /*21e0*/  IMAD.MOV.U32 R58, RZ, RZ, R19 ;  /* 0x000000ffff3a7224 */ /* 0x000fe200078e0013 */
[C---:B------:R-:W-:Y:S01]  /*21f0*/  ISETP.GT.U32.AND P3, PT, R62.reuse, R18, PT ;  /* 0x000000123e00720c */ /* 0x040fe20003f64070 */
[--C-:B------:R-:W-:Y:S01]  /*2200*/  @!P1 IMAD.IADD R35, R35, 0x1, -R62.reuse ;  /* 0x0000000123239824 */ /* 0x100fe200078e0a3e */
[----:B------:R-:W-:Y:S01]  /*2210*/  ISETP.GE.AND P1, PT, R53, RZ, PT ;  /* 0x000000ff3500720c */ /* 0x000fe20003f26270 */
[----:B------:R-:W-:Y:S02]  /*2220*/  @!P0 IMAD.IADD R17, R17, 0x1, -R62 ;  /* 0x0000000111118824 */ /* 0x000fe400078e0a3e */
[----:B------:R-:W-:Y:S01]  /*2230*/  @!P4 IMAD.MOV R58, RZ, RZ, -R58 ;  /* 0x000000ffff3ac224 */ /* 0x000fe200078e0a3a */
[----:B------:R-:W-:Y:S01]  /*2240*/  ISETP.GT.U32.AND P2, PT, R62, R35, PT ;  /* 0x000000233e00720c */ /* 0x000fe20003f44070 */
[--C-:B------:R-:W-:Y:S01]  /*2250*/  @!P6 IMAD.IADD R16, R16, 0x1, -R62.reuse ;  /* 0x000000011010e824 */ /* 0x100fe200078e0a3e */
[----:B------:R-:W-:Y:S01]  /*2260*/  ISETP.GT.U32.AND P4, PT, R62, R17, PT ;  /* 0x000000113e00720c */ /* 0x000fe20003f84070 */
[----:B------:R-:W-:Y:S01]  /*2270*/  IMAD.SHL.U32 R11, R0, 0x2, RZ ;  /* 0x00000002000b7824 */ /* 0x000fe200078e00ff */
[----:B------:R-:W-:Y:S01]  /*2280*/  ISETP.GT.U32.AND P6, PT, R62, R15, PT ;  /* 0x0000000f3e00720c */ /* 0x000fe20003fc4070 */
[----:B------:R-:W-:Y:S01]  /*2290*/  IMAD R10, R10, 0x90, RZ ;  /* 0x000000900a0a7824 */ /* 0x000fe200078e02ff */
[----:B------:R-:W-:Y:S01]  /*22a0*/  ISETP.GT.U32.AND P0, PT, R62, R16, PT ;  /* 0x000000103e00720c */ /* 0x000fe20003f04070 */
[--C-:B------:R-:W-:Y:S01]  /*22b0*/  @!P3 IMAD.IADD R18, R18, 0x1, -R62.reuse ;  /* 0x000000011212b824 */ /* 0x100fe200078e0a3e */
[----:B------:R-:W-:Y:S01]  /*22c0*/  LOP3.LUT R13, R11, 0x10, RZ, 0xc0, !PT ;  /* 0x000000100b0d7812 */ /* 0x000fe200078ec0ff */
[----:B------:R-:W-:Y:S01]  /*22d0*/  @!P1 IMAD.MOV R25, RZ, RZ, -R25 ;  /* 0x000000ffff199224 */ /* 0x000fe200078e0a19 */
[----:B------:R-:W-:Y:S01]  /*22e0*/  ISETP.GE.AND P1, PT, R8, RZ, PT ;  /* 0x000000ff0800720c */ /* 0x000fe20003f26270 */
[----:B------:R-:W-:Y:S01]  /*22f0*/  @!P5 IMAD.MOV R23, RZ, RZ, -R23 ;  /* 0x000000ffff17d224 */ /* 0x000fe200078e0a17 */
[----:B------:R-:W-:Y:S01]  /*2300*/  ISETP.GT.U32.AND P3, PT, R62, R18, PT ;  /* 0x000000123e00720c */ /* 0x000fe20003f64070 */
[--C-:B------:R-:W-:Y:S01]  /*2310*/  @!P2 IMAD.IADD R35, R35, 0x1, -R62.reuse ;  /* 0x000000012323a824 */ /* 0x100fe200078e0a3e */
[----:B------:R-:W-:Y:S01]  /*2320*/  ISETP.GE.AND P2, PT, R45, RZ, PT ;  /* 0x000000ff2d00720c */ /* 0x000fe20003f46270 */
[--C-:B------:R-:W-:Y:S01]  /*2330*/  @!P4 IMAD.IADD R17, R17, 0x1, -R62.reuse ;  /* 0x000000011111c824 */ /* 0x100fe200078e0a3e */
[----:B------:R-:W-:Y:S01]  /*2340*/  ISETP.GE.AND P4, PT, R51, RZ, PT ;  /* 0x000000ff3300720c */ /* 0x000fe20003f86270 */
[----:B------:R-:W-:Y:S01]  /*2350*/  @!P6 IMAD.IADD R15, R15, 0x1, -R62 ;  /* 0x000000010f0fe824 */ /* 0x000fe200078e0a3e */
[----:B------:R-:W-:Y:S01]  /*2360*/  LOP3.LUT R19, R13, 0x20, R0, 0xf8, !PT ;  /* 0x000000200d137812 */ /* 0x000fe200078ef800 */
[----:B------:R-:W-:Y:S01]  /*2370*/  @!P0 IMAD.IADD R16, R16, 0x1, -R62 ;  /* 0x0000000110108824 */ /* 0x000fe200078e0a3e */
[----:B------:R-:W-:Y:S01]  /*2380*/  ISETP.GE.AND P0, PT, R49, RZ, PT ;  /* 0x000000ff3100720c */ /* 0x000fe20003f06270 */
[----:B------:R-:W-:Y:S01]  /*2390*/  IMAD.SHL.U32 R13, R0, 0x40, RZ ;  /* 0x00000040000d7824 */ /* 0x000fe200078e00ff */
[C---:B------:R-:W-:Y:S01]  /*23a0*/  LOP3.LUT R60, R10.reuse, R19, RZ, 0x3c, !PT ;  /* 0x000000130a3c7212 */ /* 0x040fe200078e3cff */
[----:B------:R-:W-:Y:S01]  /*23b0*/  @!P1 IMAD.MOV R14, RZ, RZ, -R14 ;  /* 0x000000ffff0e9224 */ /* 0x000fe200078e0a0e */
[----:B------:R-:W-:Y:S01]  /*23c0*/  LOP3.LUT R10, R10, 0x30, R11, 0x78, !PT ;  /* 0x000000300a0a7812 */ /* 0x000fe200078e780b */
[----:B------:R-:W-:Y:S01]  /*23d0*/  @!P3 IMAD.IADD R18, R18, 0x1, -R62 ;  /* 0x000000011212b824 */ /* 0x000fe200078e0a3e */
[----:B------:R-:W-:Y:S01]  /*23e0*/  LOP3.LUT R11, R60, 0x400, R13, 0xf8, !PT ;  /* 0x000004003c0b7812 */ /* 0x000fe200078ef80d */
[----:B------:R-:W-:Y:S01]  /*23f0*/  @!P2 IMAD.MOV R27, RZ, RZ, -R27 ;  /* 0x000000ffff1ba224 */ /* 0x000fe200078e0a1b */
[----:B------:R-:W-:Y:S01]  /*2400*/  ISETP.NE.AND P3, PT, R21, RZ, PT ;  /* 0x000000ff1500720c */ /* 0x000fe20003f65270 */
[----:B------:R-:W-:Y:S01]  /*2410*/  @!P4 IMAD.MOV R33, RZ, RZ, -R33 ;  /* 0x000000ffff21c224 */ /* 0x000fe200078e0a21 */
[----:B------:R-:W-:-:S02]  /*2420*/  LOP3.LUT R13, RZ, R21, RZ, 0x33, !PT ;  /* 0x00000015ff0d7212 */ /* 0x000fc400078e33ff */
[----:B------:R-:W0:Y:S01]  /*2430*/  LDC R21, c[0x0][0x3b0] ;  /* 0x0000ec00ff157b82 */ /* 0x000e220000000800 */
[----:B------:R-:W-:Y:S01]  /*2440*/  ISETP.GE.AND P6, PT, R47, RZ, PT ;  /* 0x000000ff2f00720c */ /* 0x000fe20003fc6270 */
[----:B------:R-:W-:Y:S01]  /*2450*/  @!P0 IMAD.MOV R31, RZ, RZ, -R31 ;  /* 0x000000ffff1f8224 */ /* 0x000fe200078e0a1f */
[----:B------:R-:W-:Y:S02]  /*2460*/  ISETP.GE.AND P2, PT, R7, RZ, PT ;  /* 0x000000ff0700720c */ /* 0x000fe40003f46270 */
[----:B------:R-:W-:Y:S02]  /*2470*/  ISETP.GE.AND P4, PT, R4, RZ, PT ;  /* 0x000000ff0400720c */ /* 0x000fe40003f86270 */
[----:B------:R-:W-:Y:S02]  /*2480*/  SEL R19, R13, R46, !P3 ;  /* 0x0000002e0d137207 */ /* 0x000fe40005800000 */
[----:B------:R-:W1:Y:S01]  /*2490*/  LDC.64 R46, c[0x0][0x388] ;  /* 0x0000e200ff2e7b82 */ /* 0x000e620000000a00 */
[----:B------:R-:W-:-:S02]  /*24a0*/  ISETP.GE.AND P5, PT, R6, RZ, PT ;  /* 0x000000ff0600720c */ /* 0x000fc40003fa6270 */
[----:B------:R-:W-:Y:S02]  /*24b0*/  ISETP.GE.AND P0, PT, R5, RZ, PT ;  /* 0x000000ff0500720c */ /* 0x000fe40003f06270 */
[----:B------:R-:W-:Y:S01]  /*24c0*/  @!P6 IMAD.MOV R29, RZ, RZ, -R29 ;  /* 0x000000ffff1de224 */ /* 0x000fe200078e0a1d */
[----:B------:R-:W-:Y:S01]  /*24d0*/  ISETP.GE.AND P6, PT, R2, RZ, PT ;  /* 0x000000ff0200720c */ /* 0x000fe20003fc6270 */
[----:B------:R-:W-:Y:S01]  /*24e0*/  @!P2 IMAD.MOV R15, RZ, RZ, -R15 ;  /* 0x000000ffff0fa224 */ /* 0x000fe200078e0a0f */
[C---:B------:R-:W-:Y:S01]  /*24f0*/  SEL R14, R13.reuse, R14, !P3 ;  /* 0x0000000e0d0e7207 */ /* 0x040fe20005800000 */
[----:B------:R-:W-:Y:S01]  /*2500*/  @!P4 IMAD.MOV R18, RZ, RZ, -R18 ;  /* 0x000000ffff12c224 */ /* 0x000fe200078e0a12 */
[C---:B------:R-:W-:Y:S02]  /*2510*/  SEL R20, R13.reuse, R20, !P3 ;  /* 0x000000140d147207 */ /* 0x040fe40005800000 */
[C---:B------:R-:W-:Y:S02]  /*2520*/  SEL R15, R13.reuse, R15, !P3 ;  /* 0x0000000f0d0f7207 */ /* 0x040fe40005800000 */
[----:B------:R-:W-:Y:S01]  /*2530*/  @!P5 IMAD.MOV R16, RZ, RZ, -R16 ;  /* 0x000000ffff10d224 */ /* 0x000fe200078e0a10 */
[C---:B------:R-:W-:Y:S01]  /*2540*/  SEL R18, R13.reuse, R18, !P3 ;  /* 0x000000120d127207 */ /* 0x040fe20005800000 */
[----:B------:R-:W-:Y:S01]  /*2550*/  @!P0 IMAD.MOV R17, RZ, RZ, -R17 ;  /* 0x000000ffff118224 */ /* 0x000fe200078e0a11 */
[C---:B------:R-:W-:Y:S01]  /*2560*/  SEL R22, R13.reuse, R22, !P3 ;  /* 0x000000160d167207 */ /* 0x040fe20005800000 */
[-C--:B0-----:R-:W-:Y:S01]  /*2570*/  IMAD R14, R14, R21.reuse, RZ ;  /* 0x000000150e0e7224 */ /* 0x081fe200078e02ff */
[----:B------:R-:W-:Y:S01]  /*2580*/  SEL R16, R13, R16, !P3 ;  /* 0x000000100d107207 */ /* 0x000fe20005800000 */
[----:B------:R-:W-:Y:S01]  /*2590*/  IMAD R15, R15, R21, RZ ;  /* 0x000000150f0f7224 */ /* 0x000fe200078e02ff */
[C---:B------:R-:W-:Y:S01]  /*25a0*/  SEL R17, R13.reuse, R17, !P3 ;  /* 0x000000110d117207 */ /* 0x040fe20005800000 */
[-C--:B------:R-:W-:Y:S01]  /*25b0*/  IMAD R18, R18, R21.reuse, RZ ;  /* 0x0000001512127224 */ /* 0x080fe200078e02ff */
[C---:B------:R-:W-:Y:S01]  /*25c0*/  SEL R24, R13.reuse, R24, !P3 ;  /* 0x000000180d187207 */ /* 0x040fe20005800000 */
[----:B------:R-:W-:Y:S01]  /*25d0*/  @!P6 IMAD.MOV R35, RZ, RZ, -R35 ;  /* 0x000000ffff23e224 */ /* 0x000fe200078e0a23 */
[C---:B------:R-:W-:Y:S01]  /*25e0*/  SEL R26, R13.reuse, R26, !P3 ;  /* 0x0000001a0d1a7207 */ /* 0x040fe20005800000 */
[-C--:B------:R-:W-:Y:S01]  /*25f0*/  IMAD R16, R16, R21.reuse, RZ ;  /* 0x0000001510107224 */ /* 0x080fe200078e02ff */
[----:B------:R-:W-:Y:S01]  /*2600*/  SEL R28, R13, R28, !P3 ;  /* 0x0000001c0d1c7207 */ /* 0x000fe20005800000 */
[-C--:B------:R-:W-:Y:S01]  /*2610*/  IMAD R17, R17, R21.reuse, RZ ;  /* 0x0000001511117224 */ /* 0x080fe200078e02ff */
[C---:B------:R-:W-:Y:S01]  /*2620*/  SEL R30, R13.reuse, R30, !P3 ;  /* 0x0000001e0d1e7207 */ /* 0x040fe20005800000 */
[-C--:B------:R-:W-:Y:S01]  /*2630*/  IMAD R20, R20, R21.reuse, RZ ;  /* 0x0000001514147224 */ /* 0x080fe200078e02ff */
[C---:B------:R-:W-:Y:S01]  /*2640*/  SEL R32, R13.reuse, R32, !P3 ;  /* 0x000000200d207207 */ /* 0x040fe20005800000 */
[-C--:B------:R-:W-:Y:S01]  /*2650*/  IMAD R22, R22, R21.reuse, RZ ;  /* 0x0000001516167224 */ /* 0x080fe200078e02ff */
[C---:B------:R-:W-:Y:S01]  /*2660*/  SEL R34, R13.reuse, R34, !P3 ;  /* 0x000000220d227207 */ /* 0x040fe20005800000 */
[-C--:B------:R-:W-:Y:S01]  /*2670*/  IMAD R24, R24, R21.reuse, RZ ;  /* 0x0000001518187224 */ /* 0x080fe200078e02ff */
[----:B-1----:R-:W-:Y:S01]  /*2680*/  LEA R174, P6, R14, R46, 0x1 ;  /* 0x0000002e0eae7211 */ /* 0x002fe200078c08ff */
[-C--:B------:R-:W-:Y:S01]  /*2690*/  IMAD R26, R26, R21.reuse, RZ ;  /* 0x000000151a1a7224 */ /* 0x080fe200078e02ff */
[----:B------:R-:W-:Y:S01]  /*26a0*/  SEL R36, R13, R36, !P3 ;  /* 0x000000240d247207 */ /* 0x000fe20005800000 */
[-C--:B------:R-:W-:Y:S01]  /*26b0*/  IMAD R28, R28, R21.reuse, RZ ;  /* 0x000000151c1c7224 */ /* 0x080fe200078e02ff */
[-C--:B------:R-:W-:Y:S01]  /*26c0*/  LEA R170, P1, R15, R46.reuse, 0x1 ;  /* 0x0000002e0faa7211 */ /* 0x080fe200078208ff */
[-C--:B------:R-:W-:Y:S01]  /*26d0*/  IMAD R30, R30, R21.reuse, RZ ;  /* 0x000000151e1e7224 */ /* 0x080fe200078e02ff */
[----:B------:R-:W-:Y:S01]  /*26e0*/  LEA R164, P4, R18, R46, 0x1 ;  /* 0x0000002e12a47211 */ /* 0x000fe200078808ff */
[-C--:B------:R-:W-:Y:S01]  /*26f0*/  IMAD R32, R32, R21.reuse, RZ ;  /* 0x0000001520207224 */ /* 0x080fe200078e02ff */
[C---:B------:R-:W-:Y:S01]  /*2700*/  SEL R38, R13.reuse, R38, !P3 ;  /* 0x000000260d267207 */ /* 0x040fe20005800000 */
        /* <DEDUP_REMOVED lines=18> */
[----:B------:R-:W-:Y:S01]  /*2830*/  IMAD R52, R52, R21, RZ ;  /* 0x0000001534347224 */ /* 0x000fe200078e02ff */
[C---:B------:R-:W-:Y:S01]  /*2840*/  SEL R23, R13.reuse, R23, !P3 ;  /* 0x000000170d177207 */ /* 0x040fe20005800000 */
[----:B------:R-:W-:Y:S01]  /*2850*/  IMAD R57, R54, R21, RZ ;  /* 0x0000001536397224 */ /* 0x000fe200078e02ff */
[C---:B------:R-:W-:Y:S01]  /*2860*/  SEL R25, R13.reuse, R25, !P3 ;  /* 0x000000190d197207 */ /* 0x040fe20005800000 */
[----:B------:R-:W-:Y:S01]  /*2870*/  IMAD R41, R56, R21, RZ ;  /* 0x0000001538297224 */ /* 0x000fe200078e02ff */
[C---:B------:R-:W-:Y:S01]  /*2880*/  SEL R27, R13.reuse, R27, !P3 ;  /* 0x0000001b0d1b7207 */ /* 0x040fe20005800000 */
[----:B------:R-:W-:Y:S01]  /*2890*/  IMAD R43, R58, R21, RZ ;  /* 0x000000153a2b7224 */ /* 0x000fe200078e02ff */
[----:B------:R-:W-:Y:S01]  /*28a0*/  SEL R29, R13, R29, !P3 ;  /* 0x0000001d0d1d7207 */ /* 0x000fe20005800000 */
[----:B------:R-:W-:Y:S01]  /*28b0*/  IMAD R23, R23, R21, RZ ;  /* 0x0000001517177224 */ /* 0x000fe200078e02ff */
[----:B------:R-:W-:Y:S01]  /*28c0*/  SEL R31, R13, R31, !P3 ;  /* 0x0000001f0d1f7207 */ /* 0x000fe20005800000 */
[----:B------:R-:W-:Y:S01]  /*28d0*/  IMAD R45, R25, R21, RZ ;  /* 0x00000015192d7224 */ /* 0x000fe200078e02ff */
[----:B------:R-:W-:Y:S01]  /*28e0*/  SEL R33, R13, R33, !P3 ;  /* 0x000000210d217207 */ /* 0x000fe20005800000 */
[----:B------:R-:W-:Y:S01]  /*28f0*/  IMAD R27, R27, R21, RZ ;  /* 0x000000151b1b7224 */ /* 0x000fe200078e02ff */
[----:B------:R-:W-:Y:S01]  /*2900*/  SEL R13, R13, R35, !P3 ;  /* 0x000000230d0d7207 */ /* 0x000fe20005800000 */
[----:B------:R-:W-:Y:S01]  /*2910*/  IMAD R29, R29, R21, RZ ;  /* 0x000000151d1d7224 */ /* 0x000fe200078e02ff */
[----:B------:R-:W-:Y:S01]  /*2920*/  LEA.HI.X.SX32 R175, R14, R47, 0x1, P6 ;  /* 0x0000002f0eaf7211 */ /* 0x000fe200030f0eff */
[-C--:B------:R-:W-:Y:S01]  /*2930*/  IMAD R31, R31, R21.reuse, RZ ;  /* 0x000000151f1f7224 */ /* 0x080fe200078e02ff */
[-C--:B------:R-:W-:Y:S01]  /*2940*/  LEA R168, P2, R16, R46.reuse, 0x1 ;  /* 0x0000002e10a87211 */ /* 0x080fe200078408ff */
[-C--:B------:R-:W-:Y:S01]  /*2950*/  IMAD R33, R33, R21.reuse, RZ ;  /* 0x0000001521217224 */ /* 0x080fe200078e02ff */
[-C--:B------:R-:W-:Y:S01]  /*2960*/  LEA R166, P3, R17, R46.reuse, 0x1 ;  /* 0x0000002e11a67211 */ /* 0x080fe200078608ff */
[----:B------:R-:W-:Y:S01]  /*2970*/  IMAD R13, R13, R21, RZ ;  /* 0x000000150d0d7224 */ /* 0x000fe200078e02ff */
[-C--:B------:R-:W-:Y:S01]  /*2980*/  LEA R162, P5, R20, R46.reuse, 0x1 ;  /* 0x0000002e14a27211 */ /* 0x080fe200078a08ff */
[----:B------:R-:W-:Y:S01]  /*2990*/  IMAD.SHL.U32 R21, R3, 0x2, RZ ;  /* 0x0000000203157824 */ /* 0x000fe200078e00ff */
[----:B------:R-:W-:-:S02]  /*29a0*/  LEA R160, P6, R22, R46, 0x1 ;  /* 0x0000002e16a07211 */ /* 0x000fc400078c08ff */
[-C--:B------:R-:W-:Y:S02]  /*29b0*/  LEA.HI.X.SX32 R171, R15, R47.reuse, 0x1, P1 ;  /* 0x0000002f0fab7211 */ /* 0x080fe400008f0eff */
[-C--:B------:R-:W-:Y:S02]  /*29c0*/  LEA.HI.X.SX32 R165, R18, R47.reuse, 0x1, P4 ;  /* 0x0000002f12a57211 */ /* 0x080fe400020f0eff */
[----:B------:R-:W-:Y:S01]  /*29d0*/  LEA R158, P1, R24, R46, 0x1 ;  /* 0x0000002e189e7211 */ /* 0x000fe200078208ff */
[----:B------:R-:W0:Y:S01]  /*29e0*/  LDC R18, c[0x0][0x3ac] ;  /* 0x0000eb00ff127b82 */ /* 0x000e220000000800 */
[-C--:B------:R-:W-:Y:S02]  /*29f0*/  LEA.HI.X.SX32 R169, R16, R47.reuse, 0x1, P2 ;  /* 0x0000002f10a97211 */ /* 0x080fe400010f0eff */
[-C--:B------:R-:W-:Y:S02]  /*2a00*/  LEA.HI.X.SX32 R167, R17, R47.reuse, 0x1, P3 ;  /* 0x0000002f11a77211 */ /* 0x080fe400018f0eff */
[-C--:B------:R-:W-:Y:S01]  /*2a10*/  LEA.HI.X.SX32 R163, R20, R47.reuse, 0x1, P5 ;  /* 0x0000002f14a37211 */ /* 0x080fe200028f0eff */
[----:B---3--:R-:W-:Y:S01]  /*2a20*/  IMAD.U32 R20, RZ, RZ, UR72 ;  /* 0x00000048ff147e24 */ /* 0x008fe2000f8e00ff */
[----:B------:R-:W-:-:S02]  /*2a30*/  LEA.HI.X.SX32 R161, R22, R47, 0x1, P6 ;  /* 0x0000002f16a17211 */ /* 0x000fc400030f0eff */
[-C--:B------:R-:W-:Y:S02]  /*2a40*/  LEA R156, P2, R26, R46.reuse, 0x1 ;  /* 0x0000002e1a9c7211 */ /* 0x080fe400078408ff */
[-C--:B------:R-:W-:Y:S02]  /*2a50*/  LEA R154, P3, R28, R46.reuse, 0x1 ;  /* 0x0000002e1c9a7211 */ /* 0x080fe400078608ff */
[-C--:B------:R-:W-:Y:S02]  /*2a60*/  LEA R152, P4, R30, R46.reuse, 0x1 ;  /* 0x0000002e1e987211 */ /* 0x080fe400078808ff */
[-C--:B------:R-:W-:Y:S02]  /*2a70*/  LEA R150, P5, R32, R46.reuse, 0x1 ;  /* 0x0000002e20967211 */ /* 0x080fe400078a08ff */
[----:B------:R-:W-:Y:S02]  /*2a80*/  LEA R148, P6, R34, R46, 0x1 ;  /* 0x0000002e22947211 */ /* 0x000fe400078c08ff */
[----:B------:R-:W-:-:S02]  /*2a90*/  LEA.HI.X.SX32 R159, R24, R47, 0x1, P1 ;  /* 0x0000002f189f7211 */ /* 0x000fc400008f0eff */
[----:B------:R-:W-:Y:S02]  /*2aa0*/  LEA R88, P1, R36, R46, 0x1 ;  /* 0x0000002e24587211 */ /* 0x000fe400078208ff */
[-C--:B------:R-:W-:Y:S01]  /*2ab0*/  LEA.HI.X.SX32 R157, R26, R47.reuse, 0x1, P2 ;  /* 0x0000002f1a9d7211 */ /* 0x080fe200010f0eff */
[----:B0-----:R-:W-:Y:S01]  /*2ac0*/  IMAD R17, R3, R18, RZ ;  /* 0x0000001203117224 */ /* 0x001fe200078e02ff */
[-C--:B------:R-:W-:Y:S01]  /*2ad0*/  LEA.HI.X.SX32 R155, R28, R47.reuse, 0x1, P3 ;  /* 0x0000002f1c9b7211 */ /* 0x080fe200018f0eff */
[----:B------:R-:W-:Y:S01]  /*2ae0*/  IMAD.SHL.U32 R18, R18, 0x40, RZ ;  /* 0x0000004012127824 */ /* 0x000fe200078e00ff */
[-C--:B------:R-:W-:Y:S02]  /*2af0*/  LEA.HI.X.SX32 R153, R30, R47.reuse, 0x1, P4 ;  /* 0x0000002f1e997211 */ /* 0x080fe400020f0eff */
[-C--:B------:R-:W-:Y:S02]  /*2b00*/  LEA.HI.X.SX32 R151, R32, R47.reuse, 0x1, P5 ;  /* 0x0000002f20977211 */ /* 0x080fe400028f0eff */
        /* <DEDUP_REMOVED lines=8> */
[-C--:B------:R-:W-:Y:S02]  /*2b90*/  LEA.HI.X.SX32 R137, R38, R47.reuse, 0x1, P2 ;  /* 0x0000002f26897211 */ /* 0x080fe400010f0eff */
[-C--:B------:R-:W-:Y:S02]  /*2ba0*/  LEA.HI.X.SX32 R75, R40, R47.reuse, 0x1, P3 ;  /* 0x0000002f284b7211 */ /* 0x080fe400018f0eff */
        /* <DEDUP_REMOVED lines=21> */
[----:B--2---:R-:W-:Y:S01]  /*2d00*/  LEA R172, P0, R12, UR36, 0x1 ;  /* 0x000000240cac7c11 */ /* 0x004fe2000f8008ff */
[----:B------:R-:W-:Y:S01]  /*2d10*/  UIMAD UR36, UR7, 0x25, URZ ;  /* 0x00000025072478a4 */ /* 0x000fe2000f8e02ff */
[----:B------:R-:W-:Y:S02]  /*2d20*/  LEA R46, P1, R13, R46, 0x1 ;  /* 0x0000002e0d2e7211 */ /* 0x000fe400078208ff */
[-C--:B------:R-:W-:Y:S02]  /*2d30*/  LEA.HI.X.SX32 R45, R45, R47.reuse, 0x1, P2 ;  /* 0x0000002f2d2d7211 */ /* 0x080fe400010f0eff */
[-C--:B------:R-:W-:Y:S02]  /*2d40*/  LEA.HI.X.SX32 R49, R27, R47.reuse, 0x1, P3 ;  /* 0x0000002f1b317211 */ /* 0x080fe400018f0eff */
[-C--:B------:R-:W-:Y:S02]  /*2d50*/  LEA.HI.X.SX32 R61, R29, R47.reuse, 0x1, P4 ;  /* 0x0000002f1d3d7211 */ /* 0x080fe400020f0eff */
[----:B------:R-:W-:-:S02]  /*2d60*/  LEA.HI.X.SX32 R53, R31, R47, 0x1, P5 ;  /* 0x0000002f1f357211 */ /* 0x000fc400028f0eff */
[-C--:B------:R-:W-:Y:S02]  /*2d70*/  LEA.HI.X.SX32 R51, R33, R47.reuse, 0x1, P6 ;  /* 0x0000002f21337211 */ /* 0x080fe400030f0eff */
[----:B------:R-:W-:Y:S02]  /*2d80*/  LEA.HI.X.SX32 R47, R13, R47, 0x1, P1 ;  /* 0x0000002f0d2f7211 */ /* 0x000fe400008f0eff */
[----:B------:R-:W-:Y:S01]  /*2d90*/  LEA.HI.X.SX32 R173, R12, UR37, 0x1, P0 ;  /* 0x000000250cad7c11 */ /* 0x000fe200080f0eff */
[----:B------:R-:W-:Y:S01]  /*2da0*/  UIMAD UR37, UR7, 0x24, URZ ;  /* 0x00000024072578a4 */ /* 0x000fe2000f8e02ff */
[C---:B------:R-:W-:Y:S02]  /*2db0*/  LOP3.LUT R62, R21.reuse, 0x10, RZ, 0x3c, !PT ;  /* 0x00000010153e7812 */ /* 0x040fe400078e3cff */
[C---:B------:R-:W-:Y:S02]  /*2dc0*/  LOP3.LUT R23, R21.reuse, 0x20, RZ, 0x3c, !PT ;  /* 0x0000002015177812 */ /* 0x040fe400078e3cff */
[----:B------:R-:W-:-:S02]  /*2dd0*/  LOP3.LUT R22, R21, 0x30, RZ, 0x3c, !PT ;  /* 0x0000003015167812 */ /* 0x000fc400078e3cff */
[C---:B------:R-:W-:Y:S02]  /*2de0*/  LOP3.LUT R12, R21.reuse, 0x40, RZ, 0x3c, !PT ;  /* 0x00000040150c7812 */ /* 0x040fe400078e3cff */
[C---:B------:R-:W-:Y:S02]  /*2df0*/  LOP3.LUT R13, R21.reuse, 0x50, RZ, 0x3c, !PT ;  /* 0x00000050150d7812 */ /* 0x040fe400078e3cff */
[C---:B------:R-:W-:Y:S02]  /*2e00*/  LOP3.LUT R16, R21.reuse, 0x60, RZ, 0x3c, !PT ;  /* 0x0000006015107812 */ /* 0x040fe400078e3cff */
[----:B------:R-:W-:Y:S02]  /*2e10*/  LOP3.LUT R15, R21, 0x70, RZ, 0x3c, !PT ;  /* 0x00000070150f7812 */ /* 0x000fe400078e3cff */
[----:B------:R-:W-:Y:S02]  /*2e20*/  LOP3.LUT R19, R10, 0x40, RZ, 0x3c, !PT ;  /* 0x000000400a137812 */ /* 0x000fe400078e3cff */
[----:B------:R-:W-:-:S07]  /*2e30*/  LOP3.LUT R14, R11, 0x40, RZ, 0x3c, !PT ;  /* 0x000000400b0e7812 */ /* 0x000fce00078e3cff */
.L_x_1:
[C---:B------:R-:W-:Y:S01]  /*2e40*/  ISETP.GT.AND P0, PT, R20.reuse, 0x2, PT ;  /* 0x000000021400780c */ /* 0x040fe20003f04270 */
[----:B------:R-:W-:Y:S01]  /*2e50*/  IMAD.U32 R33, RZ, RZ, UR5 ;  /* 0x00000005ff217e24 */ /* 0x000fe2000f8e00ff */
[C---:B------:R-:W-:Y:S01]  /*2e60*/  ISETP.GT.AND P1, PT, R20.reuse, 0x3, PT ;  /* 0x000000031400780c */ /* 0x040fe20003f24270 */
[----:B------:R-:W-:Y:S01]  /*2e70*/  IMAD.U32 R31, RZ, RZ, UR70 ;  /* 0x00000046ff1f7e24 */ /* 0x000fe2000f8e00ff */
[C---:B------:R-:W-:Y:S01]  /*2e80*/  ISETP.GT.AND P2, PT, R20.reuse, 0x4, PT ;  /* 0x000000041400780c */ /* 0x040fe20003f44270 */
[----:B------:R-:W-:Y:S01]  /*2e90*/  IMAD.U32 R29, RZ, RZ, UR69 ;  /* 0x00000045ff1d7e24 */ /* 0x000fe2000f8e00ff */
[----:B------:R-:W-:Y:S01]  /*2ea0*/  ISETP.GT.AND P3, PT, R20, 0x5, PT ;  /* 0x000000051400780c */ /* 0x000fe20003f64270 */
[----:B------:R-:W-:Y:S01]  /*2eb0*/  IMAD.U32 R27, RZ, RZ, UR68 ;  /* 0x00000044ff1b7e24 */ /* 0x000fe2000f8e00ff */
[----:B------:R-:W-:Y:S01]  /*2ec0*/  PRMT R208, RZ, 0x7610, R208 ;  /* 0x00007610ffd07816 */ /* 0x000fe200000000d0 */
[----:B------:R-:W-:Y:S01]  /*2ed0*/  IMAD.WIDE R32, R33, 0x2, R172 ;  /* 0x0000000221207825 */ /* 0x000fe200078e02ac */
[----:B------:R-:W-:-:S02]  /*2ee0*/  PRMT R197, RZ, 0x7610, R197 ;  /* 0x00007610ffc57816 */ /* 0x000fc400000000c5 */
[----:B------:R-:W-:Y:S01]  /*2ef0*/  PRMT R181, RZ, 0x7610, R181 ;  /* 0x00007610ffb57816 */ /* 0x000fe200000000b5 */
[----:B------:R-:W-:Y:S01]  /*2f00*/  IMAD.WIDE R30, R31, 0x2, R172 ;  /* 0x000000021f1e7825 */ /* 0x000fe200078e02ac */
[----:B------:R-:W-:Y:S01]  /*2f10*/  PRMT R192, RZ, 0x7610, R192 ;  /* 0x00007610ffc07816 */ /* 0x000fe200000000c0 */
[----:B------:R0:W2:Y:S02]  /*2f20*/  @P0 LDG.E.U16 R208, desc[UR8][R32.64] ;  /* 0x0000000820d00981 */ /* 0x0000a4000c1e1500 */
[----:B------:R-:W-:-:S04]  /*2f30*/  IMAD.WIDE R28, R29, 0x2, R172 ;  /* 0x000000021d1c7825 */ /* 0x000fc800078e02ac */
[----:B------:R-:W-:Y:S01]  /*2f40*/  IMAD.WIDE R26, R27, 0x2, R172 ;  /* 0x000000021b1a7825 */ /* 0x000fe200078e02ac */
[----:B------:R1:W3:Y:S01]  /*2f50*/  @P1 LDG.E.U16 R197, desc[UR8][R30.64] ;  /* 0x000000081ec51981 */ /* 0x0002e2000c1e1500 */
[C---:B------:R-:W-:Y:S02]  /*2f60*/  ISETP.GT.AND P0, PT, R20.reuse, 0x6, PT ;  /* 0x000000061400780c */ /* 0x040fe40003f04270 */
[C---:B------:R-:W-:Y:S01]  /*2f70*/  ISETP.GT.AND P1, PT, R20.reuse, 0x7, PT ;  /* 0x000000071400780c */ /* 0x040fe20003f24270 */
[----:B------:R4:W5:Y:S01]  /*2f80*/  @P2 LDG.E.U16 R181, desc[UR8][R28.64] ;  /* 0x000000081cb52981 */ /* 0x000962000c1e1500 */
[C---:B------:R-:W-:Y:S02]  /*2f90*/  ISETP.GT.AND P2, PT, R20.reuse, 0x8, PT ;  /* 0x000000081400780c */ /* 0x040fe40003f44270 */
[C---:B------:R-:W-:Y:S01]  /*2fa0*/  ISETP.GT.AND P4, PT, R20.reuse, 0xa, PT ;  /* 0x0000000a1400780c */ /* 0x040fe20003f84270 */
[----:B------:R4:W2:Y:S01]  /*2fb0*/  @P3 LDG.E.U16 R192, desc[UR8][R26.64] ;  /* 0x000000081ac03981 */ /* 0x0008a2000c1e1500 */
[----:B------:R-:W-:Y:S01]  /*2fc0*/  ISETP.GT.AND P3, PT, R20, 0x9, PT ;  /* 0x000000091400780c */ /* 0x000fe20003f64270 */
[----:B------:R-:W-:Y:S01]  /*2fd0*/  IMAD.U32 R35, RZ, RZ, UR67 ;  /* 0x00000043ff237e24 */ /* 0x000fe2000f8e00ff */
[----:B0-----:R-:W-:Y:S01]  /*2fe0*/  MOV R33, UR66 ;  /* 0x0000004200217c02 */ /* 0x001fe20008000f00 */
[----:B-1----:R-:W-:-:S02]  /*2ff0*/  IMAD.U32 R31, RZ, RZ, UR65 ;  /* 0x00000041ff1f7e24 */ /* 0x002fc4000f8e00ff */
[----:B----4-:R-:W-:Y:S01]  /*3000*/  IMAD.U32 R29, RZ, RZ, UR64 ;  /* 0x00000040ff1d7e24 */ /* 0x010fe2000f8e00ff */
[----:B------:R-:W-:Y:S01]  /*3010*/  PRMT R115, RZ, 0x7610, R115 ;  /* 0x00007610ff737816 */ /* 0x000fe20000000073 */
[----:B------:R-:W-:Y:S01]  /*3020*/  IMAD.U32 R27, RZ, RZ, UR63 ;  /* 0x0000003fff1b7e24 */ /* 0x000fe2000f8e00ff */
[----:B------:R-:W-:Y:S01]  /*3030*/  PRMT R130, RZ, 0x7610, R130 ;  /* 0x00007610ff827816 */ /* 0x000fe20000000082 */
[----:B------:R-:W-:Y:S01]  /*3040*/  IMAD.WIDE R34, R35, 0x2, R172 ;  /* 0x0000000223227825 */ /* 0x000fe200078e02ac */
[----:B------:R-:W-:Y:S02]  /*3050*/  PRMT R74, RZ, 0x7610, R74 ;  /* 0x00007610ff4a7816 */ /* 0x000fe4000000004a */
[----:B------:R-:W-:Y:S01]  /*3060*/  PRMT R211, RZ, 0x7610, R211 ;  /* 0x00007610ffd37816 */ /* 0x000fe200000000d3 */
[----:B------:R-:W-:Y:S01]  /*3070*/  IMAD.WIDE R32, R33, 0x2, R172 ;  /* 0x0000000221207825 */ /* 0x000fe200078e02ac */
[----:B------:R-:W-:Y:S01]  /*3080*/  PRMT R206, RZ, 0x7610, R206 ;  /* 0x00007610ffce7816 */ /* 0x000fe200000000ce */
[----:B------:R-:W4:Y:S02]  /*3090*/  @P0 LDG.E.U16 R115, desc[UR8][R34.64] ;  /* 0x0000000822730981 */ /* 0x000f24000c1e1500 */
[----:B------:R-:W-:-:S04]  /*30a0*/  IMAD.WIDE R30, R31, 0x2, R172 ;  /* 0x000000021f1e7825 */ /* 0x000fc800078e02ac */
[--C-:B------:R-:W-:Y:S01]  /*30b0*/  IMAD.WIDE R28, R29, 0x2, R172.reuse ;  /* 0x000000021d1c7825 */ /* 0x100fe200078e02ac */
[----:B------:R-:W2:Y:S03]  /*30c0*/  @P1 LDG.E.U16 R130, desc[UR8][R32.64] ;  /* 0x0000000820821981 */ /* 0x000ea6000c1e1500 */
[----:B------:R-:W-:Y:S01]  /*30d0*/  IMAD.WIDE R26, R27, 0x2, R172 ;  /* 0x000000021b1a7825 */ /* 0x000fe200078e02ac */
[----:B------:R0:W2:Y:S01]  /*30e0*/  @P2 LDG.E.U16 R74, desc[UR8][R30.64] ;  /* 0x000000081e4a2981 */ /* 0x0000a2000c1e1500 */
[C---:B------:R-:W-:Y:S02]  /*30f0*/  ISETP.GT.AND P0, PT, R20.reuse, 0xb, PT ;  /* 0x0000000b1400780c */ /* 0x040fe40003f04270 */
[C---:B------:R-:W-:Y:S01]  /*3100*/  ISETP.GT.AND P1, PT, R20.reuse, 0xc, PT ;  /* 0x0000000c1400780c */ /* 0x040fe20003f24270 */
[----:B------:R-:W2:Y:S01]  /*3110*/  @P3 LDG.E.U16 R211, desc[UR8][R28.64] ;  /* 0x000000081cd33981 */ /* 0x000ea2000c1e1500 */
[----:B------:R-:W-:-:S02]  /*3120*/  ISETP.GT.AND P2, PT, R20, 0xd, PT ;  /* 0x0000000d1400780c */ /* 0x000fc40003f44270 */
[C---:B------:R-:W-:Y:S01]  /*3130*/  ISETP.GT.AND P3, PT, R20.reuse, 0xe, PT ;  /* 0x0000000e1400780c */ /* 0x040fe20003f64270 */
[----:B------:R1:W2:Y:S01]  /*3140*/  @P4 LDG.E.U16 R206, desc[UR8][R26.64] ;  /* 0x000000081ace4981 */ /* 0x0002a2000c1e1500 */
[----:B------:R-:W-:Y:S01]  /*3150*/  ISETP.GT.AND P4, PT, R20, 0xf, PT ;  /* 0x0000000f1400780c */ /* 0x000fe20003f84270 */
[----:B------:R-:W-:Y:S02]  /*3160*/  IMAD.U32 R67, RZ, RZ, UR62 ;  /* 0x0000003eff437e24 */ /* 0x000fe4000f8e00ff */
[----:B------:R-:W-:Y:S02]  /*3170*/  IMAD.U32 R65, RZ, RZ, UR61 ;  /* 0x0000003dff417e24 */ /* 0x000fe4000f8e00ff */
[----:B0-----:R-:W-:Y:S02]  /*3180*/  IMAD.U32 R31, RZ, RZ, UR60 ;  /* 0x0000003cff1f7e24 */ /* 0x001fe4000f8e00ff */
[----:B------:R-:W-:Y:S02]  /*3190*/  IMAD.U32 R35, RZ, RZ, UR59 ;  /* 0x0000003bff237e24 */ /* 0x000fe4000f8e00ff */
[----:B------:R-:W-:Y:S01]  /*31a0*/  IMAD.U32 R33, RZ, RZ, UR58 ;  /* 0x0000003aff217e24 */ /* 0x000fe2000f8e00ff */
[----:B------:R-:W-:Y:S01]  /*31b0*/  PRMT R195, RZ, 0x7610, R195 ;  /* 0x00007610ffc37816 */ /* 0x000fe200000000c3 */
[----:B-1----:R-:W-:Y:S01]  /*31c0*/  IMAD.WIDE R26, R67, 0x2, R172 ;  /* 0x00000002431a7825 */ /* 0x002fe200078e02ac */
[----:B------:R-:W-:-:S02]  /*31d0*/  PRMT R179, RZ, 0x7610, R179 ;  /* 0x00007610ffb37816 */ /* 0x000fc400000000b3 */
[----:B------:R-:W-:Y:S01]  /*31e0*/  PRMT R190, RZ, 0x7610, R190 ;  /* 0x00007610ffbe7816 */ /* 0x000fe200000000be */
[----:B------:R-:W-:Y:S01]  /*31f0*/  IMAD.WIDE R28, R65, 0x2, R172 ;  /* 0x00000002411c7825 */ /* 0x000fe200078e02ac */
[----:B------:R-:W-:Y:S01]  /*3200*/  PRMT R113, RZ, 0x7610, R113 ;  /* 0x00007610ff717816 */ /* 0x000fe20000000071 */
[----:B------:R-:W2:Y:S01]  /*3210*/  @P0 LDG.E.U16 R195, desc[UR8][R26.64] ;  /* 0x000000081ac30981 */ /* 0x000ea2000c1e1500 */
[----:B------:R-:W-:Y:S01]  /*3220*/  PRMT R128, RZ, 0x7610, R128 ;  /* 0x00007610ff807816 */ /* 0x000fe20000000080 */
[----:B------:R-:W-:-:S04]  /*3230*/  IMAD.WIDE R30, R31, 0x2, R172 ;  /* 0x000000021f1e7825 */ /* 0x000fc800078e02ac */
[--C-:B------:R-:W-:Y:S01]  /*3240*/  IMAD.WIDE R34, R35, 0x2, R172.reuse ;  /* 0x0000000223227825 */ /* 0x100fe200078e02ac */
[----:B------:R0:W2:Y:S03]  /*3250*/  @P1 LDG.E.U16 R179, desc[UR8][R28.64] ;  /* 0x000000081cb31981 */ /* 0x0000a6000c1e1500 */
[----:B------:R-:W-:Y:S01]  /*3260*/  IMAD.WIDE R32, R33, 0x2, R172 ;  /* 0x0000000221207825 */ /* 0x000fe200078e02ac */
[----:B------:R1:W2:Y:S01]  /*3270*/  @P2 LDG.E.U16 R190, desc[UR8][R30.64] ;  /* 0x000000081ebe2981 */ /* 0x0002a2000c1e1500 */
[C---:B------:R-:W-:Y:S02]  /*3280*/  ISETP.GT.AND P0, PT, R20.reuse, 0x10, PT ;  /* 0x000000101400780c */ /* 0x040fe40003f04270 */
[C---:B------:R-:W-:Y:S01]  /*3290*/  ISETP.GT.AND P1, PT, R20.reuse, 0x11, PT ;  /* 0x000000111400780c */ /* 0x040fe20003f24270 */
[----:B------:R1:W2:Y:S01]  /*32a0*/  @P3 LDG.E.U16 R113, desc[UR8][R34.64] ;  /* 0x0000000822713981 */ /* 0x0002a2000c1e1500 */
[----:B------:R-:W-:-:S02]  /*32b0*/  ISETP.GT.AND P2, PT, R20, 0x12, PT ;  /* 0x000000121400780c */ /* 0x000fc40003f44270 */
[C---:B------:R-:W-:Y:S01]  /*32c0*/  ISETP.GT.AND P3, PT, R20.reuse, 0x13, PT ;  /* 0x000000131400780c */ /* 0x040fe20003f64270 */
[----:B------:R1:W2:Y:S01]  /*32d0*/  @P4 LDG.E.U16 R128, desc[UR8][R32.64] ;  /* 0x0000000820804981 */ /* 0x0002a2000c1e1500 */
[----:B------:R-:W-:Y:S01]  /*32e0*/  ISETP.GT.AND P4, PT, R20, 0x14, PT ;  /* 0x000000141400780c */ /* 0x000fe20003f84270 */
[----:B------:R-:W-:Y:S02]  /*32f0*/  IMAD.U32 R65, RZ, RZ, UR57 ;  /* 0x00000039ff417e24 */ /* 0x000fe4000f8e00ff */
[----:B0-----:R-:W-:Y:S02]  /*3300*/  IMAD.U32 R29, RZ, RZ, UR56 ;  /* 0x00000038ff1d7e24 */ /* 0x001fe4000f8e00ff */
[----:B-1----:R-:W-:Y:S02]  /*3310*/  IMAD.U32 R31, RZ, RZ, UR55 ;  /* 0x00000037ff1f7e24 */ /* 0x002fe4000f8e00ff */
[----:B------:R-:W-:Y:S02]  /*3320*/  IMAD.U32 R35, RZ, RZ, UR53 ;  /* 0x00000035ff237e24 */ /* 0x000fe4000f8e00ff */
[----:B------:R-:W-:Y:S01]  /*3330*/  IMAD.U32 R33, RZ, RZ, UR54 ;  /* 0x00000036ff217e24 */ /* 0x000fe2000f8e00ff */
[----:B------:R-:W-:Y:S01]  /*3340*/  PRMT R68, RZ, 0x7610, R68 ;  /* 0x00007610ff447816 */ /* 0x000fe20000000044 */
[----:B------:R-:W-:Y:S01]  /*3350*/  IMAD.WIDE R26, R65, 0x2, R172 ;  /* 0x00000002411a7825 */ /* 0x000fe200078e02ac */
        /* <DEDUP_REMOVED lines=147> */
[----:B---3--:R-:W-:Y:S01]  /*3c90*/  IMAD.U32 R35, RZ, RZ, UR23 ;  /* 0x00000017ff237e24 */ /* 0x008fe2000f8e00ff */
[----:B------:R-:W-:Y:S01]  /*3ca0*/  PRMT R97, RZ, 0x7610, R97 ;  /* 0x00007610ff617816 */ /* 0x000fe20000000061 */
[----:B------:R-:W-:Y:S01]  /*3cb0*/  IMAD.WIDE R26, R65, 0x2, R172 ;  /* 0x00000002411a7825 */ /* 0x000fe200078e02ac */
[----:B------:R-:W-:-:S02]  /*3cc0*/  PRMT R120, RZ, 0x7610, R120 ;  /* 0x00007610ff787816 */ /* 0x000fc40000000078 */
[----:B------:R-:W-:Y:S01]  /*3cd0*/  PRMT R212, RZ, 0x7610, R212 ;  /* 0x00007610ffd47816 */ /* 0x000fe200000000d4 */
[----:B------:R-:W-:Y:S01]  /*3ce0*/  IMAD.WIDE R28, R29, 0x2, R172 ;  /* 0x000000021d1c7825 */ /* 0x000fe200078e02ac */
[----:B------:R-:W-:Y:S01]  /*3cf0*/  PRMT R201, RZ, 0x7610, R201 ;  /* 0x00007610ffc97816 */ /* 0x000fe200000000c9 */
[----:B------:R-:W3:Y:S01]  /*3d00*/  @P0 LDG.E.U16 R97, desc[UR8][R26.64] ;  /* 0x000000081a610981 */ /* 0x000ee2000c1e1500 */
[----:B------:R-:W-:Y:S01]  /*3d10*/  PRMT R196, RZ, 0x7610, R196 ;  /* 0x00007610ffc47816 */ /* 0x000fe200000000c4 */
[----:B------:R-:W-:-:S04]  /*3d20*/  IMAD.WIDE R30, R31, 0x2, R172 ;  /* 0x000000021f1e7825 */ /* 0x000fc800078e02ac */
[--C-:B------:R-:W-:Y:S01]  /*3d30*/  IMAD.WIDE R32, R33, 0x2, R172.reuse ;  /* 0x0000000221207825 */ /* 0x100fe200078e02ac */
[----:B------:R0:W3:Y:S03]  /*3d40*/  @P1 LDG.E.U16 R120, desc[UR8][R28.64] ;  /* 0x000000081c781981 */ /* 0x0000e6000c1e1500 */
[----:B------:R-:W-:Y:S01]  /*3d50*/  IMAD.WIDE R34, R35, 0x2, R172 ;  /* 0x0000000223227825 */ /* 0x000fe200078e02ac */
[----:B------:R1:W3:Y:S01]  /*3d60*/  @P2 LDG.E.U16 R212, desc[UR8][R30.64] ;  /* 0x000000081ed42981 */ /* 0x0002e2000c1e1500 */
[C---:B------:R-:W-:Y:S02]  /*3d70*/  ISETP.GT.AND P0, PT, R20.reuse, 0x33, PT ;  /* 0x000000331400780c */ /* 0x040fe40003f04270 */
[C---:B------:R-:W-:Y:S01]  /*3d80*/  ISETP.GT.AND P1, PT, R20.reuse, 0x34, PT ;  /* 0x000000341400780c */ /* 0x040fe20003f24270 */
[----:B------:R4:W5:Y:S01]  /*3d90*/  @P3 LDG.E.U16 R201, desc[UR8][R32.64] ;  /* 0x0000000820c93981 */ /* 0x000962000c1e1500 */
[----:B------:R-:W-:-:S02]  /*3da0*/  ISETP.GT.AND P2, PT, R20, 0x35, PT ;  /* 0x000000351400780c */ /* 0x000fc40003f44270 */
[C---:B------:R-:W-:Y:S01]  /*3db0*/  ISETP.GT.AND P3, PT, R20.reuse, 0x36, PT ;  /* 0x000000361400780c */ /* 0x040fe20003f64270 */
[----:B------:R4:W5:Y:S01]  /*3dc0*/  @P4 LDG.E.U16 R196, desc[UR8][R34.64] ;  /* 0x0000000822c44981 */ /* 0x000962000c1e1500 */
[----:B------:R-:W-:Y:S01]  /*3dd0*/  ISETP.GT.AND P4, PT, R20, 0x37, PT ;  /* 0x000000371400780c */ /* 0x000fe20003f84270 */
[----:B------:R-:W-:Y:S01]  /*3de0*/  IMAD.U32 R65, RZ, RZ, UR22 ;  /* 0x00000016ff417e24 */ /* 0x000fe2000f8e00ff */
[----:B0-----:R-:W-:Y:S01]  /*3df0*/  MOV R29, UR21 ;  /* 0x00000015001d7c02 */ /* 0x001fe20008000f00 */
[----:B-1----:R-:W-:Y:S02]  /*3e00*/  IMAD.U32 R31, RZ, RZ, UR20 ;  /* 0x00000014ff1f7e24 */ /* 0x002fe4000f8e00ff */
[----:B----4-:R-:W-:Y:S01]  /*3e10*/  IMAD.U32 R33, RZ, RZ, UR19 ;  /* 0x00000013ff217e24 */ /* 0x010fe2000f8e00ff */
[----:B------:R-:W-:Y:S01]  /*3e20*/  PRMT R185, RZ, 0x7610, R185 ;  /* 0x00007610ffb97816 */ /* 0x000fe200000000b9 */
[----:B------:R-:W-:Y:S01]  /*3e30*/  IMAD.U32 R35, RZ, RZ, UR18 ;  /* 0x00000012ff237e24 */ /* 0x000fe2000f8e00ff */
[----:B------:R-:W-:Y:S01]  /*3e40*/  PRMT R123, RZ, 0x7610, R123 ;  /* 0x00007610ff7b7816 */ /* 0x000fe2000000007b */
[----:B------:R-:W-:Y:S01]  /*3e50*/  IMAD.WIDE R26, R65, 0x2, R172 ;  /* 0x00000002411a7825 */ /* 0x000fe200078e02ac */
[----:B------:R-:W-:Y:S01]  /*3e60*/  PRMT R180, RZ, 0x7610, R180 ;  /* 0x00007610ffb47816 */ /* 0x000fe200000000b4 */
[----:B------:R-:W0:Y:S01]  /*3e70*/  LDC R65, c[0x0][0x3a8] ;  /* 0x0000ea00ff417b82 */ /* 0x000e220000000800 */
[----:B------:R-:W-:Y:S01]  /*3e80*/  PRMT R95, RZ, 0x7610, R95 ;  /* 0x00007610ff5f7816 */ /* 0x000fe2000000005f */
[----:B------:R-:W-:Y:S01]  /*3e90*/  IMAD.WIDE R28, R29, 0x2, R172 ;  /* 0x000000021d1c7825 */ /* 0x000fe200078e02ac */
[----:B------:R-:W-:Y:S01]  /*3ea0*/  PRMT R114, RZ, 0x7610, R114 ;  /* 0x00007610ff727816 */ /* 0x000fe20000000072 */
[----:B------:R1:W4:Y:S02]  /*3eb0*/  @P0 LDG.E.U16 R185, desc[UR8][R26.64] ;  /* 0x000000081ab90981 */ /* 0x000324000c1e1500 */
[----:B------:R-:W-:-:S04]  /*3ec0*/  IMAD.WIDE R30, R31, 0x2, R172 ;  /* 0x000000021f1e7825 */ /* 0x000fc800078e02ac */
[--C-:B------:R-:W-:Y:S01]  /*3ed0*/  IMAD.WIDE R32, R33, 0x2, R172.reuse ;  /* 0x0000000221207825 */ /* 0x100fe200078e02ac */
[----:B------:R1:W4:Y:S03]  /*3ee0*/  @P1 LDG.E.U16 R123, desc[UR8][R28.64] ;  /* 0x000000081c7b1981 */ /* 0x000326000c1e1500 */
[----:B------:R-:W-:Y:S01]  /*3ef0*/  IMAD.WIDE R34, R35, 0x2, R172 ;  /* 0x0000000223227825 */ /* 0x000fe200078e02ac */
[----:B------:R1:W4:Y:S01]  /*3f00*/  @P2 LDG.E.U16 R180, desc[UR8][R30.64] ;  /* 0x000000081eb42981 */ /* 0x000322000c1e1500 */
[C---:B------:R-:W-:Y:S02]  /*3f10*/  ISETP.GT.AND P0, PT, R20.reuse, 0x38, PT ;  /* 0x000000381400780c */ /* 0x040fe40003f04270 */
[C---:B------:R-:W-:Y:S01]  /*3f20*/  ISETP.GT.AND P1, PT, R20.reuse, 0x39, PT ;  /* 0x000000391400780c */ /* 0x040fe20003f24270 */
[----:B------:R1:W4:Y:S01]  /*3f30*/  @P3 LDG.E.U16 R95, desc[UR8][R32.64] ;  /* 0x00000008205f3981 */ /* 0x000322000c1e1500 */
[----:B------:R-:W-:-:S02]  /*3f40*/  ISETP.GT.AND P2, PT, R20, 0x3a, PT ;  /* 0x0000003a1400780c */ /* 0x000fc40003f44270 */
[C---:B------:R-:W-:Y:S01]  /*3f50*/  ISETP.GT.AND P3, PT, R20.reuse, 0x3b, PT ;  /* 0x0000003b1400780c */ /* 0x040fe20003f64270 */
[----:B------:R1:W4:Y:S01]  /*3f60*/  @P4 LDG.E.U16 R114, desc[UR8][R34.64] ;  /* 0x0000000822724981 */ /* 0x000322000c1e1500 */
[----:B------:R-:W-:Y:S01]  /*3f70*/  ISETP.GT.AND P4, PT, R20, 0x3c, PT ;  /* 0x0000003c1400780c */ /* 0x000fe20003f84270 */
[----:B-1----:R-:W-:Y:S02]  /*3f80*/  IMAD.U32 R27, RZ, RZ, UR17 ;  /* 0x00000011ff1b7e24 */ /* 0x002fe4000f8e00ff */
[----:B------:R-:W-:Y:S02]  /*3f90*/  IMAD.U32 R29, RZ, RZ, UR16 ;  /* 0x00000010ff1d7e24 */ /* 0x000fe4000f8e00ff */
[----:B------:R-:W-:Y:S02]  /*3fa0*/  IMAD.U32 R31, RZ, RZ, UR15 ;  /* 0x0000000fff1f7e24 */ /* 0x000fe4000f8e00ff */
        /* <DEDUP_REMOVED lines=8> */
[----:B------:R-:W4:Y:S01]  /*4030*/  @P0 LDG.E.U16 R210, desc[UR8][R26.64] ;  /* 0x000000081ad20981 */ /* 0x000f22000c1e1500 */
[----:B------:R-:W-:Y:S01]  /*4040*/  PRMT R121, RZ, 0x7610, R121 ;  /* 0x00007610ff797816 */ /* 0x000fe20000000079 */
[----:B------:R-:W-:-:S04]  /*4050*/  IMAD.WIDE R30, R31, 0x2, R172 ;  /* 0x000000021f1e7825 */ /* 0x000fc800078e02ac */
[--C-:B------:R-:W-:Y:S01]  /*4060*/  IMAD.WIDE R32, R33, 0x2, R172.reuse ;  /* 0x0000000221207825 */ /* 0x100fe200078e02ac */
[----:B------:R-:W5:Y:S03]  /*4070*/  @P1 LDG.E.U16 R199, desc[UR8][R28.64] ;  /* 0x000000081cc71981 */ /* 0x000f66000c1e1500 */
[----:B------:R-:W-:Y:S01]  /*4080*/  IMAD.WIDE R34, R35, 0x2, R172 ;  /* 0x0000000223227825 */ /* 0x000fe200078e02ac */
[----:B------:R1:W5:Y:S01]  /*4090*/  @P2 LDG.E.U16 R194, desc[UR8][R30.64] ;  /* 0x000000081ec22981 */ /* 0x000362000c1e1500 */
[C---:B------:R-:W-:Y:S02]  /*40a0*/  ISETP.GT.AND P2, PT, R20.reuse, 0x1, PT ;  /* 0x000000011400780c */ /* 0x040fe40003f44270 */
[C---:B------:R-:W-:Y:S01]  /*40b0*/  ISETP.GT.AND P1, PT, R20.reuse, 0x3d, PT ;  /* 0x0000003d1400780c */ /* 0x040fe20003f24270 */
[----:B------:R0:W5:Y:S01]  /*40c0*/  @P3 LDG.E.U16 R183, desc[UR8][R32.64] ;  /* 0x0000000820b73981 */ /* 0x000162000c1e1500 */
[----:B------:R-:W-:-:S02]  /*40d0*/  ISETP.GT.AND P3, PT, R20, 0x3e, PT ;  /* 0x0000003e1400780c */ /* 0x000fc40003f64270 */
[C---:B------:R-:W-:Y:S01]  /*40e0*/  ISETP.GT.AND P0, PT, R20.reuse, RZ, PT ;  /* 0x000000ff1400720c */ /* 0x040fe20003f04270 */
[----:B------:R0:W5:Y:S01]  /*40f0*/  @P4 LDG.E.U16 R121, desc[UR8][R34.64] ;  /* 0x0000000822794981 */ /* 0x000162000c1e1500 */
[----:B------:R-:W-:Y:S01]  /*4100*/  ISETP.GT.AND P4, PT, R20, 0x3f, PT ;  /* 0x0000003f1400780c */ /* 0x000fe20003f84270 */
[----:B-1----:R-:W-:Y:S02]  /*4110*/  IMAD.U32 R31, RZ, RZ, UR11 ;  /* 0x0000000bff1f7e24 */ /* 0x002fe4000f8e00ff */
[----:B------:R-:W-:Y:S02]  /*4120*/  IMAD.U32 R67, RZ, RZ, UR12 ;  /* 0x0000000cff437e24 */ /* 0x000fe4000f8e00ff */
[----:B------:R-:W-:Y:S01]  /*4130*/  IMAD.U32 R27, RZ, RZ, UR10 ;  /* 0x0000000aff1b7e24 */ /* 0x000fe2000f8e00ff */
[----:B------:R-:W-:Y:S01]  /*4140*/  PRMT R213, RZ, 0x7610, R213 ;  /* 0x00007610ffd57816 */ /* 0x000fe200000000d5 */
[----:B0-----:R-:W-:Y:S01]  /*4150*/  IMAD.WIDE R32, R31, 0x2, R172 ;  /* 0x000000021f207825 */ /* 0x001fe200078e02ac */
[----:B------:R-:W-:-:S02]  /*4160*/  PRMT R178, RZ, 0x7610, R178 ;  /* 0x00007610ffb27816 */ /* 0x000fc400000000b2 */
[----:B------:R-:W-:Y:S01]  /*4170*/  PRMT R93, RZ, 0x7610, R93 ;  /* 0x00007610ff5d7816 */ /* 0x000fe2000000005d */
[----:B------:R-:W-:Y:S01]  /*4180*/  IMAD.WIDE R28, R67, 0x2, R172 ;  /* 0x00000002431c7825 */ /* 0x000fe200078e02ac */
[----:B------:R-:W-:Y:S02]  /*4190*/  PRMT R112, RZ, 0x7610, R112 ;  /* 0x00007610ff707816 */ /* 0x000fe40000000070 */
[----:B------:R-:W-:Y:S01]  /*41a0*/  PRMT R66, RZ, 0x7610, R66 ;  /* 0x00007610ff427816 */ /* 0x000fe20000000042 */
[--C-:B------:R-:W-:Y:S01]  /*41b0*/  IMAD.WIDE R34, R27, 0x2, R172.reuse ;  /* 0x000000021b227825 */ /* 0x100fe200078e02ac */
[----:B------:R0:W5:Y:S03]  /*41c0*/  @P1 LDG.E.U16 R178, desc[UR8][R28.64] ;  /* 0x000000081cb21981 */ /* 0x000166000c1e1500 */
[----:B------:R-:W-:Y:S01]  /*41d0*/  IMAD.WIDE R30, R65, 0x2, R172 ;  /* 0x00000002411e7825 */ /* 0x000fe200078e02ac */
[----:B------:R-:W5:Y:S04]  /*41e0*/  @P3 LDG.E.U16 R93, desc[UR8][R32.64] ;  /* 0x00000008205d3981 */ /* 0x000f68000c1e1500 */
[----:B------:R-:W5:Y:S04]  /*41f0*/  @P4 LDG.E.U16 R112, desc[UR8][R34.64] ;  /* 0x0000000822704981 */ /* 0x000f68000c1e1500 */
[----:B------:R1:W5:Y:S04]  /*4200*/  @P2 LDG.E.U16 R213, desc[UR8][R30.64] ;  /* 0x000000081ed52981 */ /* 0x000368000c1e1500 */
[----:B------:R-:W5:Y:S01]  /*4210*/  @P0 LDG.E.U16 R66, desc[UR8][R172.64] ;  /* 0x00000008ac420981 */ /* 0x000f62000c1e1500 */
[----:B------:R-:W-:Y:S01]  /*4220*/  BAR.SYNC.DEFER_BLOCKING 0x0 ;  /* 0x0000000000007b1d */ /* 0x000fe20000010000 */
[----:B------:R-:W-:Y:S01]  /*4230*/  ISETP.GE.AND P1, PT, R3, R20, PT ;  /* 0x000000140300720c */ /* 0x000fe20003f26270 */
[----:B0-----:R-:W-:Y:S01]  /*4240*/  IMAD.WIDE R28, R17, 0x2, R50 ;  /* 0x00000002111c7825 */ /* 0x001fe200078e0232 */
[----:B------:R-:W-:-:S02]  /*4250*/  PRMT R91, RZ, 0x7610, R91 ;  /* 0x00007610ff5b7816 */ /* 0x000fc4000000005b */
[----:B------:R-:W-:Y:S01]  /*4260*/  PRMT R102, RZ, 0x7610, R102 ;  /* 0x00007610ff667816 */ /* 0x000fe20000000066 */
[C---:B------:R-:W-:Y:S01]  /*4270*/  IMAD.WIDE R26, R17.reuse, 0x2, R46 ;  /* 0x00000002111a7825 */ /* 0x040fe200078e022e */
[----:B------:R-:W-:Y:S02]  /*4280*/  PRMT R73, RZ, 0x7610, R73 ;  /* 0x00007610ff497816 */ /* 0x000fe40000000049 */
[----:B------:R-:W-:Y:S01]  /*4290*/  PRMT R96, RZ, 0x7610, R96 ;  /* 0x00007610ff607816 */ /* 0x000fe20000000060 */
[C---:B-1----:R-:W-:Y:S01]  /*42a0*/  IMAD.WIDE R30, R17.reuse, 0x2, R48 ;  /* 0x00000002111e7825 */ /* 0x042fe200078e0230 */
[----:B------:R-:W-:Y:S02]  /*42b0*/  PRMT R69, RZ, 0x7610, R69 ;  /* 0x00007610ff457816 */ /* 0x000fe40000000045 */
[----:B------:R-:W-:Y:S01]  /*42c0*/  PRMT R90, RZ, 0x7610, R90 ;  /* 0x00007610ff5a7816 */ /* 0x000fe2000000005a */
[----:B------:R-:W-:Y:S01]  /*42d0*/  IMAD.WIDE R32, R17, 0x2, R44 ;  /* 0x0000000211207825 */ /* 0x000fe200078e022c */
[----:B------:R-:W-:-:S03]  /*42e0*/  PRMT R65, RZ, 0x7610, R65 ;  /* 0x00007610ff417816 */ /* 0x000fc60000000041 */
[C---:B------:R-:W-:Y:S01]  /*42f0*/  IMAD.WIDE R34, R17.reuse, 0x2, R58 ;  /* 0x0000000211227825 */ /* 0x040fe200078e023a */
[----:B------:R0:W5:Y:S04]  /*4300*/  @!P1 LDG.E.U16 R91, desc[UR8][R28.64] ;  /* 0x000000081c5b9981 */ /* 0x000168000c1e1500 */
[----:B------:R1:W5:Y:S01]  /*4310*/  @!P1 LDG.E.U16 R102, desc[UR8][R26.64] ;  /* 0x000000081a669981 */ /* 0x000362000c1e1500 */
[----:B------:R-:W-:Y:S02]  /*4320*/  PRMT R89, RZ, 0x7610, R89 ;  /* 0x00007610ff597816 */ /* 0x000fe40000000059 */
[----:B------:R-:W-:Y:S01]  /*4330*/  PRMT R100, RZ, 0x7610, R100 ;  /* 0x00007610ff647816 */ /* 0x000fe20000000064 */
[----:B------:R1:W5:Y:S01]  /*4340*/  @!P1 LDG.E.U16 R69, desc[UR8][R30.64] ;  /* 0x000000081e459981 */ /* 0x000362000c1e1500 */
[----:B0-----:R-:W-:Y:S01]  /*4350*/  IMAD.WIDE R28, R17, 0x2, R60 ;  /* 0x00000002111c7825 */ /* 0x001fe200078e023c */
[----:B------:R-:W-:-:S02]  /*4360*/  PRMT R94, RZ, 0x7610, R94 ;  /* 0x00007610ff5e7816 */ /* 0x000fc4000000005e */
[----:B------:R0:W5:Y:S01]  /*4370*/  @!P1 LDG.E.U16 R90, desc[UR8][R32.64] ;  /* 0x00000008205a9981 */ /* 0x000162000c1e1500 */
[C---:B-1----:R-:W-:Y:S01]  /*4380*/  IMAD.WIDE R26, R17.reuse, 0x2, R52 ;  /* 0x00000002111a7825 */ /* 0x042fe200078e0234 */
[----:B------:R-:W-:Y:S02]  /*4390*/  PRMT R71, RZ, 0x7610, R71 ;  /* 0x00007610ff477816 */ /* 0x000fe40000000047 */
[----:B------:R1:W5:Y:S01]  /*43a0*/  @!P1 LDG.E.U16 R73, desc[UR8][R28.64] ;  /* 0x000000081c499981 */ /* 0x000362000c1e1500 */
[----:B------:R-:W-:Y:S01]  /*43b0*/  PRMT R67, RZ, 0x7610, R67 ;  /* 0x00007610ff437816 */ /* 0x000fe20000000043 */
[C---:B------:R-:W-:Y:S02]  /*43c0*/  IMAD.WIDE R30, R17.reuse, 0x2, R38 ;  /* 0x00000002111e7825 */ /* 0x040fe400078e0226 */
[----:B------:R1:W5:Y:S02]  /*43d0*/  @!P1 LDG.E.U16 R96, desc[UR8][R26.64] ;  /* 0x000000081a609981 */ /* 0x000364000c1e1500 */
[----:B0-----:R-:W-:-:S02]  /*43e0*/  IMAD.WIDE R32, R17, 0x2, R36 ;  /* 0x0000000211207825 */ /* 0x001fc400078e0224 */
[----:B------:R0:W5:Y:S02]  /*43f0*/  @!P1 LDG.E.U16 R65, desc[UR8][R34.64] ;  /* 0x0000000822419981 */ /* 0x000164000c1e1500 */
[C---:B-1----:R-:W-:Y:S02]  /*4400*/  IMAD.WIDE R28, R17.reuse, 0x2, R56 ;  /* 0x00000002111c7825 */ /* 0x042fe400078e0238 */
[----:B------:R1:W5:Y:S02]  /*4410*/  @!P1 LDG.E.U16 R94, desc[UR8][R30.64] ;  /* 0x000000081e5e9981 */ /* 0x000364000c1e1500 */
[C---:B------:R-:W-:Y:S02]  /*4420*/  IMAD.WIDE R26, R17.reuse, 0x2, R40 ;  /* 0x00000002111a7825 */ /* 0x040fe400078e0228 */
[----:B------:R1:W5:Y:S02]  /*4430*/  @!P1 LDG.E.U16 R89, desc[UR8][R28.64] ;  /* 0x000000081c599981 */ /* 0x000364000c1e1500 */
[----:B0-----:R-:W-:-:S02]  /*4440*/  IMAD.WIDE R34, R17, 0x2, R54 ;  /* 0x0000000211227825 */ /* 0x001fc400078e0236 */
[----:B------:R0:W5:Y:S02]  /*4450*/  @!P1 LDG.E.U16 R100, desc[UR8][R26.64] ;  /* 0x000000081a649981 */ /* 0x000164000c1e1500 */
[----:B-1----:R-:W-:Y:S02]  /*4460*/  IMAD.MOV.U32 R30, RZ, RZ, R136 ;  /* 0x000000ffff1e7224 */ /* 0x002fe400078e0088 */
[----:B------:R1:W5:Y:S01]  /*4470*/  @!P1 LDG.E.U16 R71, desc[UR8][R32.64] ;  /* 0x0000000820479981 */ /* 0x000362000c1e1500 */
[----:B------:R-:W-:Y:S02]  /*4480*/  IMAD.MOV.U32 R31, RZ, RZ, R75 ;  /* 0x000000ffff1f7224 */ /* 0x000fe400078e004b */
[----:B------:R-:W-:Y:S01]  /*4490*/  IMAD.MOV.U32 R28, RZ, RZ, R92 ;  /* 0x000000ffff1c7224 */ /* 0x000fe200078e005c */
[----:B------:R1:W5:Y:S01]  /*44a0*/  @!P1 LDG.E.U16 R67, desc[UR8][R34.64] ;  /* 0x0000000822439981 */ /* 0x000362000c1e1500 */
[----:B------:R-:W-:Y:S02]  /*44b0*/  IMAD.MOV.U32 R29, RZ, RZ, R137 ;  /* 0x000000ffff1d7224 */ /* 0x000fe400078e0089 */
[----:B0-----:R-:W-:-:S02]  /*44c0*/  IMAD.MOV.U32 R26, RZ, RZ, R88 ;  /* 0x000000ffff1a7224 */ /* 0x001fc400078e0058 */
[----:B------:R-:W-:Y:S02]  /*44d0*/  IMAD.MOV.U32 R27, RZ, RZ, R63 ;  /* 0x000000ffff1b7224 */ /* 0x000fe400078e003f */
[----:B-1----:R-:W-:Y:S02]  /*44e0*/  IMAD.MOV.U32 R32, RZ, RZ, R176 ;  /* 0x000000ffff207224 */ /* 0x002fe400078e00b0 */
[----:B------:R-:W-:Y:S02]  /*44f0*/  IMAD.MOV.U32 R33, RZ, RZ, R177 ;  /* 0x000000ffff217224 */ /* 0x000fe400078e00b1 */
[----:B------:R-:W-:Y:S02]  /*4500*/  IMAD.MOV.U32 R34, RZ, RZ, R138 ;  /* 0x000000ffff227224 */ /* 0x000fe400078e008a */
[----:B------:R-:W-:Y:S01]  /*4510*/  IMAD.MOV.U32 R35, RZ, RZ, R139 ;  /* 0x000000ffff237224 */ /* 0x000fe200078e008b */
[----:B------:R-:W-:Y:S01]  /*4520*/  PRMT R75, RZ, 0x7610, R75 ;  /* 0x00007610ff4b7816 */ /* 0x000fe2000000004b */
[----:B------:R-:W-:Y:S01]  /*4530*/  IMAD.WIDE R138, R17, 0x2, R28 ;  /* 0x00000002118a7825 */ /* 0x000fe200078e021c */
[----:B------:R-:W-:-:S02]  /*4540*/  PRMT R88, RZ, 0x7610, R88 ;  /* 0x00007610ff587816 */ /* 0x000fc40000000058 */
[----:B------:R-:W-:Y:S01]  /*4550*/  PRMT R63, RZ, 0x7610, R63 ;  /* 0x00007610ff3f7816 */ /* 0x000fe2000000003f */
[C---:B------:R-:W-:Y:S01]  /*4560*/  IMAD.WIDE R132, R17.reuse, 0x2, R34 ;  /* 0x0000000211847825 */ /* 0x040fe200078e0222 */
[----:B------:R-:W-:Y:S01]  /*4570*/  PRMT R98, RZ, 0x7610, R98 ;  /* 0x00007610ff627816 */ /* 0x000fe20000000062 */
[----:B------:R0:W5:Y:S01]  /*4580*/  @!P1 LDG.E.U16 R75, desc[UR8][R138.64] ;  /* 0x000000088a4b9981 */ /* 0x000162000c1e1500 */
[----:B------:R-:W-:Y:S01]  /*4590*/  PRMT R92, RZ, 0x7610, R92 ;  /* 0x00007610ff5c7816 */ /* 0x000fe2000000005c */
[C---:B------:R-:W-:Y:S01]  /*45a0*/  IMAD.WIDE R134, R17.reuse, 0x2, R32 ;  /* 0x0000000211867825 */ /* 0x040fe200078e0220 */
[----:B------:R-:W-:Y:S01]  /*45b0*/  PRMT R215, RZ, 0x7610, R215 ;  /* 0x00007610ffd77816 */ /* 0x000fe200000000d7 */
[----:B------:R1:W5:Y:S02]  /*45c0*/  @!P1 LDG.E.U16 R88, desc[UR8][R132.64] ;  /* 0x0000000884589981 */ /* 0x000364000c1e1500 */
[C---:B------:R-:W-:Y:S01]  /*45d0*/  IMAD.WIDE R136, R17.reuse, 0x2, R30 ;  /* 0x0000000211887825 */ /* 0x040fe200078e021e */
[----:B------:R-:W-:Y:S01]  /*45e0*/  PRMT R219, RZ, 0x7610, R219 ;  /* 0x00007610ffdb7816 */ /* 0x000fe200000000db */
[----:B------:R1:W5:Y:S02]  /*45f0*/  @!P1 LDG.E.U16 R63, desc[UR8][R134.64] ;  /* 0x00000008863f9981 */ /* 0x000364000c1e1500 */
[C---:B------:R-:W-:Y:S01]  /*4600*/  IMAD.WIDE R176, R17.reuse, 0x2, R26 ;  /* 0x0000000211b07825 */ /* 0x040fe200078e021a */
[----:B------:R-:W-:Y:S01]  /*4610*/  PRMT R217, RZ, 0x7610, R217 ;  /* 0x00007610ffd97816 */ /* 0x000fe200000000d9 */
[----:B------:R1:W5:Y:S01]  /*4620*/  @!P1 LDG.E.U16 R98, desc[UR8][R136.64] ;  /* 0x0000000888629981 */ /* 0x000362000c1e1500 */
[----:B------:R-:W-:Y:S01]  /*4630*/  PRMT R214, RZ, 0x7610, R214 ;  /* 0x00007610ffd67816 */ /* 0x000fe200000000d6 */
[C---:B0-----:R-:W-:Y:S01]  /*4640*/  IMAD.WIDE R138, R17.reuse, 0x2, R154 ;  /* 0x00000002118a7825 */ /* 0x041fe200078e029a */
[----:B------:R-:W-:Y:S01]  /*4650*/  PRMT R216, RZ, 0x7610, R216 ;  /* 0x00007610ffd87816 */ /* 0x000fe200000000d8 */
[----:B------:R0:W5:Y:S02]  /*4660*/  @!P1 LDG.E.U16 R92, desc[UR8][R176.64] ;  /* 0x00000008b05c9981 */ /* 0x000164000c1e1500 */
[C---:B-1----:R-:W-:Y:S01]  /*4670*/  IMAD.WIDE R132, R17.reuse, 0x2, R148 ;  /* 0x0000000211847825 */ /* 0x042fe200078e0294 */
[----:B------:R-:W-:Y:S01]  /*4680*/  PRMT R225, RZ, 0x7610, R225 ;  /* 0x00007610ffe17816 */ /* 0x000fe200000000e1 */
[----:B------:R1:W5:Y:S02]  /*4690*/  @!P1 LDG.E.U16 R215, desc[UR8][R138.64] ;  /* 0x000000088ad79981 */ /* 0x000364000c1e1500 */
[C---:B------:R-:W-:Y:S01]  /*46a0*/  IMAD.WIDE R134, R17.reuse, 0x2, R150 ;  /* 0x0000000211867825 */ /* 0x040fe200078e0296 */
[----:B------:R-:W-:Y:S01]  /*46b0*/  PRMT R221, RZ, 0x7610, R221 ;  /* 0x00007610ffdd7816 */ /* 0x000fe200000000dd */
[----:B------:R1:W5:Y:S02]  /*46c0*/  @!P1 LDG.E.U16 R219, desc[UR8][R132.64] ;  /* 0x0000000884db9981 */ /* 0x000364000c1e1500 */
[C---:B------:R-:W-:Y:S01]  /*46d0*/  IMAD.WIDE R136, R17.reuse, 0x2, R152 ;  /* 0x0000000211887825 */ /* 0x040fe200078e0298 */
[----:B------:R-:W-:Y:S01]  /*46e0*/  PRMT R224, RZ, 0x7610, R224 ;  /* 0x00007610ffe07816 */ /* 0x000fe200000000e0 */
[----:B------:R1:W5:Y:S02]  /*46f0*/  @!P1 LDG.E.U16 R217, desc[UR8][R134.64] ;  /* 0x0000000886d99981 */ /* 0x000364000c1e1500 */
[C---:B0-----:R-:W-:Y:S01]  /*4700*/  IMAD.WIDE R176, R17.reuse, 0x2, R158 ;  /* 0x0000000211b07825 */ /* 0x041fe200078e029e */
[----:B------:R-:W-:Y:S01]  /*4710*/  PRMT R223, RZ, 0x7610, R223 ;  /* 0x00007610ffdf7816 */ /* 0x000fe200000000df */
[----:B------:R0:W5:Y:S01]  /*4720*/  @!P1 LDG.E.U16 R214, desc[UR8][R136.64] ;  /* 0x0000000888d69981 */ /* 0x000162000c1e1500 */
[----:B------:R-:W-:Y:S01]  /*4730*/  PRMT R226, RZ, 0x7610, R226 ;  /* 0x00007610ffe27816 */ /* 0x000fe200000000e2 */
[----:B-1----:R-:W-:-:S02]  /*4740*/  IMAD.WIDE R138, R17, 0x2, R166 ;  /* 0x00000002118a7825 */ /* 0x002fc400078e02a6 */
        /* <DEDUP_REMOVED lines=9> */
[----:B------:R0:W5:Y:S02]  /*47e0*/  @!P1 LDG.E.U16 R224, desc[UR8][R134.64] ;  /* 0x0000000886e09981 */ /* 0x000164000c1e1500 */
[C---:B-1----:R-:W-:Y:S01]  /*47f0*/  IMAD.WIDE R176, R17.reuse, 0x2, R168 ;  /* 0x0000000211b07825 */ /* 0x042fe200078e02a8 */
[----:B------:R-:W-:Y:S01]  /*4800*/  PRMT R222, RZ, 0x7610, R222 ;  /* 0x00007610ffde7816 */ /* 0x000fe200000000de */
[----:B------:R1:W5:Y:S01]  /*4810*/  @!P1 LDG.E.U16 R223, desc[UR8][R136.64] ;  /* 0x0000000888df9981 */ /* 0x000362000c1e1500 */
[----:B------:R-:W-:Y:S01]  /*4820*/  PRMT R228, RZ, 0x7610, R228 ;  /* 0x00007610ffe47816 */ /* 0x000fe200000000e4 */
[----:B------:R-:W-:-:S02]  /*4830*/  IMAD.WIDE R138, R17, 0x2, R170 ;  /* 0x00000002118a7825 */ /* 0x000fc400078e02aa */
[----:B------:R1:W5:Y:S02]  /*4840*/  @!P1 LDG.E.U16 R226, desc[UR8][R176.64] ;  /* 0x00000008b0e29981 */ /* 0x000364000c1e1500 */
[C---:B------:R-:W-:Y:S02]  /*4850*/  IMAD.WIDE R132, R17.reuse, 0x2, R42 ;  /* 0x0000000211847825 */ /* 0x040fe400078e022a */
[----:B------:R-:W5:Y:S02]  /*4860*/  @!P1 LDG.E.U16 R227, desc[UR8][R138.64] ;  /* 0x000000088ae39981 */ /* 0x000f64000c1e1500 */
[C---:B0-----:R-:W-:Y:S02]  /*4870*/  IMAD.WIDE R134, R17.reuse, 0x2, R24 ;  /* 0x0000000211867825 */ /* 0x041fe400078e0218 */
[----:B------:R-:W5:Y:S02]  /*4880*/  @!P1 LDG.E.U16 R218, desc[UR8][R132.64] ;  /* 0x0000000884da9981 */ /* 0x000f64000c1e1500 */
[----:B-1----:R-:W-:-:S02]  /*4890*/  IMAD.WIDE R136, R17, 0x2, R156 ;  /* 0x0000000211887825 */ /* 0x002fc400078e029c */
[----:B------:R-:W5:Y:S02]  /*48a0*/  @!P1 LDG.E.U16 R220, desc[UR8][R134.64] ;  /* 0x0000000886dc9981 */ /* 0x000f64000c1e1500 */
[----:B------:R-:W-:Y:S02]  /*48b0*/  IMAD.WIDE R176, R17, 0x2, R174 ;  /* 0x0000000211b07825 */ /* 0x000fe400078e02ae */
[----:B------:R-:W5:Y:S04]  /*48c0*/  @!P1 LDG.E.U16 R222, desc[UR8][R136.64] ;  /* 0x0000000888de9981 */ /* 0x000f68000c1e1500 */
[----:B------:R-:W5:Y:S04]  /*48d0*/  @!P1 LDG.E.U16 R228, desc[UR8][R176.64] ;  /* 0x00000008b0e49981 */ /* 0x000f68000c1e1500 */
[----:B--2---:R-:W-:Y:S04]  /*48e0*/  STS.U16 [R21+UR4+0x400], R74 ;  /* 0x0004004a15007988 */ /* 0x004fe80008000404 */
[----:B------:R-:W-:Y:S04]  /*48f0*/  STS.U16 [R21+UR4+0x800], R68 ;  /* 0x0008004415007988 */ /* 0x000fe80008000404 */
[----:B------:R-:W-:Y:S04]  /*4900*/  STS.U16 [R21+UR4+0xc00], R70 ;  /* 0x000c004615007988 */ /* 0x000fe80008000404 */
[----:B------:R-:W-:Y:S04]  /*4910*/  STS.U16 [R21+UR4+0x1000], R72 ;  /* 0x0010004815007988 */ /* 0x000fe80008000404 */
[----:B------:R-:W-:Y:S04]  /*4920*/  STS.U16 [R21+UR4+0x1400], R64 ;  /* 0x0014004015007988 */ /* 0x000fe80008000404 */
[----:B---3--:R-:W-:Y:S04]  /*4930*/  STS.U16 [R21+UR4+0x1800], R212 ;  /* 0x001800d415007988 */ /* 0x008fe80008000404 */
[----:B----4-:R-:W-:Y:S04]  /*4940*/  STS.U16 [R21+UR4+0x1c00], R210 ;  /* 0x001c00d215007988 */ /* 0x010fe80008000404 */
[----:B-----5:R-:W-:Y:S04]  /*4950*/  STS.U16 [R21+UR4], R66 ;  /* 0x0000004215007988 */ /* 0x020fe80008000404 */
[----:B------:R-:W-:Y:S04]  /*4960*/  STS.U16 [R62+UR4+0x80], R213 ;  /* 0x000080d53e007988 */ /* 0x000fe80008000404 */
        /* <DEDUP_REMOVED lines=86> */
[----:B------:R-:W-:Y:S01]  /*4ed0*/  STS.U16 [R15+UR4+0x2f80], R228 ;  /* 0x002f80e40f007988 */ /* 0x000fe20008000404 */
[----:B------:R-:W-:Y:S06]  /*4ee0*/  BAR.SYNC.DEFER_BLOCKING 0x0 ;  /* 0x0000000000007b1d */ /* 0x000fec0000010000 */
[----:B------:R-:W-:Y:S04]  /*4ef0*/  LDSM.16.MT88.4 R88, [R11+UR4] ;  /* 0x000000040b58783b */ /* 0x000fe80008004200 */
[----:B------:R-:W0:Y:S04]  /*4f00*/  LDSM.16.M88.4 R72, [R10+UR4+0x2000] ;  /* 0x002000040a48783b */ /* 0x000e280008000200 */
[----:B------:R-:W1:Y:S04]  /*4f10*/  LDSM.16.M88.4 R68, [R10+UR4+0x2400] ;  /* 0x002400040a44783b */ /* 0x000e680008000200 */
[----:B------:R-:W2:Y:S04]  /*4f20*/  LDSM.16.M88.4 R64, [R10+UR4+0x2800] ;  /* 0x002800040a40783b */ /* 0x000ea80008000200 */
[----:B------:R-:W3:Y:S04]  /*4f30*/  LDSM.16.M88.4 R136, [R10+UR4+0x2c00] ;  /* 0x002c00040a88783b */ /* 0x000ee80008000200 */
[----:B------:R-:W4:Y:S04]  /*4f40*/  LDSM.16.MT88.4 R128, [R11+UR4+0x800] ;  /* 0x000800040b80783b */ /* 0x000f280008004200 */
[----:B------:R-:W5:Y:S04]  /*4f50*/  LDSM.16.MT88.4 R132, [R14+UR4] ;  /* 0x000000040e84783b */ /* 0x000f680008004200 */
[----:B------:R-:W-:Y:S04]  /*4f60*/  LDSM.16.MT88.4 R120, [R11+UR4+0x1000] ;  /* 0x001000040b78783b */ /* 0x000fe80008004200 */
[----:B------:R-:W4:Y:S04]  /*4f70*/  LDSM.16.M88.4 R112, [R19+UR4+0x2000] ;  /* 0x002000041370783b */ /* 0x000f280008000200 */
[----:B------:R-:W4:Y:S04]  /*4f80*/  LDSM.16.M88.4 R92, [R19+UR4+0x2400] ;  /* 0x00240004135c783b */ /* 0x000f280008000200 */
[----:B------:R-:W5:Y:S01]  /*4f90*/  LDSM.16.M88.4 R96, [R19+UR4+0x2800] ;  /* 0x002800041360783b */ /* 0x000f620008000200 */
[C---:B0-----:R-:W-:Y:S03]  /*4fa0*/  HMMA.16816.F32 R80, R88.reuse, R72, R80 ;  /* 0x000000485850723c */ /* 0x041fe60000001850 */
[----:B------:R-:W0:Y:S04]  /*4fb0*/  LDSM.16.M88.4 R100, [R19+UR4+0x2c00] ;  /* 0x002c00041364783b */ /* 0x000e280008000200 */
[----:B------:R-:W0:Y:S01]  /*4fc0*/  LDSM.16.MT88.4 R124, [R14+UR4+0x800] ;  /* 0x000800040e7c783b */ /* 0x000e220008004200 */
[C---:B-1----:R-:W-:Y:S08]  /*4fd0*/  HMMA.16816.F32 R84, R88.reuse, R68, R84 ;  /* 0x000000445854723c */ /* 0x042ff00000001854 */
[C---:B--2---:R-:W-:Y:S08]  /*4fe0*/  HMMA.16816.F32 R116, R88.reuse, R64, R116 ;  /* 0x000000405874723c */ /* 0x044ff00000001874 */
[----:B---3--:R-:W-:Y:S01]  /*4ff0*/  HMMA.16816.F32 R104, R88, R136, R104 ;  /* 0x000000885868723c */ /* 0x008fe20000001868 */
[----:B------:R-:W1:Y:S07]  /*5000*/  LDSM.16.MT88.4 R88, [R14+UR4+0x1000] ;  /* 0x001000040e58783b */ /* 0x000e6e0008004200 */
[C---:B----4-:R-:W-:Y:S08]  /*5010*/  HMMA.16816.F32 R80, R128.reuse, R74, R80 ;  /* 0x0000004a8050723c */ /* 0x050ff00000001850 */
[C---:B------:R-:W-:Y:S08]  /*5020*/  HMMA.16816.F32 R84, R128.reuse, R70, R84 ;  /* 0x000000468054723c */ /* 0x040ff00000001854 */
[C---:B------:R-:W-:Y:S08]  /*5030*/  HMMA.16816.F32 R116, R128.reuse, R66, R116 ;  /* 0x000000428074723c */ /* 0x040ff00000001874 */
[----:B------:R-:W-:Y:S08]  /*5040*/  HMMA.16816.F32 R104, R128, R138, R104 ;  /* 0x0000008a8068723c */ /* 0x000ff00000001868 */
[C---:B-----5:R-:W-:Y:S08]  /*5050*/  HMMA.16816.F32 R108, R132.reuse, R72, R108 ;  /* 0x00000048846c723c */ /* 0x060ff0000000186c */
[C---:B------:R-:W-:Y:S08]  /*5060*/  HMMA.16816.F32 R76, R132.reuse, R68, R76 ;  /* 0x00000044844c723c */ /* 0x040ff0000000184c */
[C---:B------:R-:W-:Y:S08]  /*5070*/  HMMA.16816.F32 R144, R132.reuse, R64, R144 ;  /* 0x000000408490723c */ /* 0x040ff00000001890 */
[----:B------:R-:W-:Y:S01]  /*5080*/  HMMA.16816.F32 R132, R132, R136, R140 ;  /* 0x000000888484723c */ /* 0x000fe2000000188c */
[----:B------:R-:W-:Y:S07]  /*5090*/  LDSM.16.MT88.4 R140, [R14+UR4+0x1800] ;  /* 0x001800040e8c783b */ /* 0x000fee0008004200 */
[C---:B------:R-:W-:Y:S08]  /*50a0*/  HMMA.16816.F32 R80, R120.reuse, R112, R80 ;  /* 0x000000707850723c */ /* 0x040ff00000001850 */
[C---:B------:R-:W-:Y:S08]  /*50b0*/  HMMA.16816.F32 R84, R120.reuse, R92, R84 ;  /* 0x0000005c7854723c */ /* 0x040ff00000001854 */
[C---:B------:R-:W-:Y:S08]  /*50c0*/  HMMA.16816.F32 R116, R120.reuse, R96, R116 ;  /* 0x000000607874723c */ /* 0x040ff00000001874 */
[----:B0-----:R-:W-:Y:S01]  /*50d0*/  HMMA.16816.F32 R120, R120, R100, R104 ;  /* 0x000000647878723c */ /* 0x001fe20000001868 */
[----:B------:R-:W0:Y:S07]  /*50e0*/  LDSM.16.MT88.4 R104, [R11+UR4+0x1800] ;  /* 0x001800040b68783b */ /* 0x000e2e0008004200 */
[C---:B------:R-:W-:Y:S08]  /*50f0*/  HMMA.16816.F32 R108, R124.reuse, R74, R108 ;  /* 0x0000004a7c6c723c */ /* 0x040ff0000000186c */
[C---:B------:R-:W-:Y:S08]  /*5100*/  HMMA.16816.F32 R76, R124.reuse, R70, R76 ;  /* 0x000000467c4c723c */ /* 0x040ff0000000184c */
[C---:B------:R-:W-:Y:S08]  /*5110*/  HMMA.16816.F32 R144, R124.reuse, R66, R144 ;  /* 0x000000427c90723c */ /* 0x040ff00000001890 */
[----:B------:R-:W-:Y:S08]  /*5120*/  HMMA.16816.F32 R132, R124, R138, R132 ;  /* 0x0000008a7c84723c */ /* 0x000ff00000001884 */
[C---:B-1----:R-:W-:Y:S08]  /*5130*/  HMMA.16816.F32 R108, R88.reuse, R112, R108 ;  /* 0x00000070586c723c */ /* 0x042ff0000000186c */
[C---:B------:R-:W-:Y:S08]  /*5140*/  HMMA.16816.F32 R76, R88.reuse, R92, R76 ;  /* 0x0000005c584c723c */ /* 0x040ff0000000184c */
[C---:B------:R-:W-:Y:S08]  /*5150*/  HMMA.16816.F32 R144, R88.reuse, R96, R144 ;  /* 0x000000605890723c */ /* 0x040ff00000001890 */
[----:B------:R-:W-:Y:S01]  /*5160*/  HMMA.16816.F32 R132, R88, R100, R132 ;  /* 0x000000645884723c */ /* 0x000fe20000001884 */
[----:B------:R-:W-:-:S07]  /*5170*/  UIADD3 UR6, UPT, UPT, UR6, -0x1, URZ ;  /* 0xffffffff06067890 */ /* 0x000fce000fffe0ff */
[C---:B0-----:R-:W-:Y:S08]  /*5180*/  HMMA.16816.F32 R80, R104.reuse, R114, R80 ;  /* 0x000000726850723c */ /* 0x041ff00000001850 */
[C---:B------:R-:W-:Y:S08]  /*5190*/  HMMA.16816.F32 R84, R104.reuse, R94, R84 ;  /* 0x0000005e6854723c */ /* 0x040ff00000001854 */
[----:B------:R-:W-:Y:S08]  /*51a0*/  HMMA.16816.F32 R116, R104, R98, R116 ;  /* 0x000000626874723c */ /* 0x000ff00000001874 */
[C---:B------:R-:W-:Y:S08]  /*51b0*/  HMMA.16816.F32 R108, R140.reuse, R114, R108 ;  /* 0x000000728c6c723c */ /* 0x040ff0000000186c */
[C---:B------:R-:W-:Y:S08]  /*51c0*/  HMMA.16816.F32 R76, R140.reuse, R94, R76 ;  /* 0x0000005e8c4c723c */ /* 0x040ff0000000184c */
[----:B------:R-:W-:Y:S01]  /*51d0*/  HMMA.16816.F32 R144, R140, R98, R144 ;  /* 0x000000628c90723c */ /* 0x000fe20000001890 */
[----:B------:R-:W-:-:S07]  /*51e0*/  UISETP.NE.U32.AND UP0, UPT, UR6, URZ, UPT ;  /* 0x000000ff0600728c */ /* 0x000fce000bf05070 */
[-C--:B------:R-:W-:Y:S08]  /*51f0*/  HMMA.16816.F32 R104, R104, R102.reuse, R120 ;  /* 0x000000666868723c */ /* 0x080ff00000001878 */
[----:B------:R-:W-:Y:S01]  /*5200*/  HMMA.16816.F32 R140, R140, R102, R132 ;  /* 0x000000668c8c723c */ /* 0x000fe20000001884 */
[----:B------:R-:W-:Y:S02]  /*5210*/  IMAD.U32 R63, RZ, RZ, UR71 ;  /* 0x00000047ff3f7e24 */ /* 0x000fe4000f8e00ff */
[----:B------:R-:W-:-:S04]  /*5220*/  IMAD.WIDE R88, R18, 0x2, R26 ;  /* 0x0000000212587825 */ /* 0x000fc800078e021a */
        /* <DEDUP_REMOVED lines=16> */
[----:B------:R-:W-:Y:S02]  /*5330*/  IMAD.MOV.U32 R63, RZ, RZ, R89 ;  /* 0x000000ffff3f7224 */ /* 0x000fe400078e0059 */
[----:B------:R-:W-:-:S04]  /*5340*/  IMAD.WIDE R24, R18, 0x2, R24 ;  /* 0x0000000212187825 */ /* 0x000fc800078e0218 */
[----:B------:R-:W-:Y:S02]  /*5350*/  IMAD.MOV.U32 R137, RZ, RZ, R93 ;  /* 0x000000ffff897224 */ /* 0x000fe400078e005d */
[----:B------:R-:W-:Y:S02]  /*5360*/  IMAD.MOV.U32 R136, RZ, RZ, R74 ;  /* 0x000000ffff887224 */ /* 0x000fe400078e004a */
        /* <DEDUP_REMOVED lines=15> */
[----:B------:R-:W-:Y:S01]  /*5460*/  VIADD R20, R20, 0xffffffc0 ;  /* 0xffffffc014147836 */ /* 0x000fe20000000000 */
[----:B------:R-:W-:Y:S06]  /*5470*/  BRA.U UP0, `(.L_x_1) ;  /* 0xffffffd900707547 */ /* 0x000fec000b83ffff */
[----:B------:R-:W-:Y:S02]  /*5480*/  F2FP.F16.F32.PACK_AB R143, R143, R142 ;  /* 0x0000008e8f8f723e */ /* 0x000fe400000000ff */
[----:B------:R-:W-:Y:S02]  /*5490*/  F2FP.F16.F32.PACK_AB R147, R147, R146 ;  /* 0x000000929393723e */ /* 0x000fe400000000ff */
[----:B------:R-:W-:Y:S02]  /*54a0*/  F2FP.F16.F32.PACK_AB R79, R79, R78 ;  /* 0x0000004e4f4f723e */ /* 0x000fe400000000ff */
[----:B------:R-:W-:Y:S02]  /*54b0*/  F2FP.F16.F32.PACK_AB R111, R111, R110 ;  /* 0x0000006e6f6f723e */ /* 0x000fe400000000ff */
[----:B------:R-:W-:Y:S02]  /*54c0*/  F2FP.F16.F32.PACK_AB R142, R141, R140 ;  /* 0x0000008c8d8e723e */ /* 0x000fe400000000ff */
[----:B------:R-:W-:-:S02]  /*54d0*/  F2FP.F16.F32.PACK_AB R146, R145, R144 ;  /* 0x000000909192723e */ /* 0x000fc400000000ff */
        /* <DEDUP_REMOVED lines=9> */
[----:B------:R-:W-:-:S07]  /*5570*/  F2FP.F16.F32.PACK_AB R108, R81, R80 ;  /* 0x00000050516c723e */ /* 0x000fce00000000ff */
.L_x_0:
[----:B------:R-:W-:Y:S01]  /*5580*/  BAR.SYNC.DEFER_BLOCKING 0x0 ;  /* 0x0000000000007b1d */ /* 0x000fe20000010000 */
[C---:B------:R-:W-:Y:S01]  /*5590*/  IMAD.SHL.U32 R10, R0.reuse, 0x10, RZ ;  /* 0x00000010000a7824 */ /* 0x040fe200078e00ff */
[----:B------:R-:W-:Y:S01]  /*55a0*/  LEA R24, R3, UR4, 0x4 ;  /* 0x0000000403187c11 */ /* 0x000fe2000f8e20ff */
[C---:B------:R-:W-:Y:S02]  /*55b0*/  IMAD.SHL.U32 R11, R0.reuse, 0x20, RZ ;  /* 0x00000020000b7824 */ /* 0x040fe400078e00ff */
[----:B------:R-:W-:Y:S01]  /*55c0*/  IMAD.SHL.U32 R0, R0, 0x8, RZ ;  /* 0x0000000800007824 */ /* 0x000fe200078e00ff */
[----:B------:R-:W-:Y:S01]  /*55d0*/  LOP3.LUT R10, R10, 0xf0, RZ, 0xc0, !PT ;  /* 0x000000f00a0a7812 */ /* 0x000fe200078ec0ff */
[----:B------:R-:W0:Y:S01]  /*55e0*/  LDCU.128 UR12, c[0x0][0x390] ;  /* 0x00007200ff0c77ac */ /* 0x000e220008000c00 */
[----:B------:R-:W-:Y:S01]  /*55f0*/  LOP3.LUT R11, R11, 0x200, RZ, 0xc0, !PT ;  /* 0x000002000b0b7812 */ /* 0x000fe200078ec0ff */
[----:B------:R-:W-:Y:S01]  /*5600*/  VIADD R3, R2, 0x2 ;  /* 0x0000000202037836 */ /* 0x000fe20000000000 */
[----:B------:R-:W-:Y:S01]  /*5610*/  LOP3.LUT R0, R0, 0x100, RZ, 0xc0, !PT ;  /* 0x0000010000007812 */ /* 0x000fe200078ec0ff */
[----:B------:R-:W1:Y:S01]  /*5620*/  LDCU UR5, c[0x0][0x3b8] ;  /* 0x00007700ff0577ac */ /* 0x000e620008000800 */
[----:B------:R-:W-:Y:S01]  /*5630*/  IADD3 R11, PT, PT, R11, UR4, R10 ;  /* 0x000000040b0b7c10 */ /* 0x000fe2000fffe00a */
[----:B------:R-:W2:Y:S04]  /*5640*/  LDCU UR4, c[0x0][0x3b4] ;  /* 0x00007680ff0477ac */ /* 0x000ea80008000800 */
[----:B------:R-:W-:-:S02]  /*5650*/  IMAD.IADD R22, R0, 0x1, R11 ;  /* 0x0000000100167824 */ /* 0x000fc400078e020b */
[----:B------:R-:W-:-:S03]  /*5660*/  VIADD R0, R2, 0x1 ;  /* 0x0000000102007836 */ /* 0x000fc60000000000 */
[----:B------:R-:W-:Y:S01]  /*5670*/  STSM.16.M88.4 [R22], R108 ;  /* 0x0000006c16007844 */ /* 0x000fe20000000200 */
[----:B------:R-:W-:Y:S01]  /*5680*/  BAR.SYNC.DEFER_BLOCKING 0x0 ;  /* 0x0000000000007b1d */ /* 0x000fe20000010000 */
[C---:B0-----:R-:W-:Y:S01]  /*5690*/  ISETP.GE.AND P0, PT, R9.reuse, UR14, PT ;  /* 0x0000000e09007c0c */ /* 0x041fe2000bf06270 */
[----:B--2---:R-:W-:-:S03]  /*56a0*/  IMAD R9, R9, UR4, RZ ;  /* 0x0000000409097c24 */ /* 0x004fc6000f8e02ff */
[----:B------:R-:W-:Y:S01]  /*56b0*/  ISETP.LT.AND P2, PT, R0, UR15, !P0 ;  /* 0x0000000f00007c0c */ /* 0x000fe2000c741270 */
[----:B-1----:R-:W-:Y:S01]  /*56c0*/  IMAD R0, R2, UR5, RZ ;  /* 0x0000000502007c24 */ /* 0x002fe2000f8e02ff */
[----:B------:R-:W-:Y:S02]  /*56d0*/  ISETP.LT.AND P4, PT, R4, UR15, !P0 ;  /* 0x0000000f04007c0c */ /* 0x000fe4000c781270 */
[----:B------:R-:W-:Y:S02]  /*56e0*/  LEA R33, P6, R9, UR12, 0x1 ;  /* 0x0000000c09217c11 */ /* 0x000fe4000f8c08ff */
[----:B------:R-:W-:Y:S01]  /*56f0*/  ISETP.LT.AND P5, PT, R3, UR15, !P0 ;  /* 0x0000000f03007c0c */ /* 0x000fe2000c7a1270 */
[----:B------:R-:W-:Y:S01]  /*5700*/  VIADD R3, R0, UR5 ;  /* 0x0000000500037c36 */ /* 0x000fe20008000000 */
[----:B------:R-:W-:Y:S01]  /*5710*/  LEA.HI.X.SX32 R35, R9, UR13, 0x1, P6 ;  /* 0x0000000d09237c11 */ /* 0x000fe2000b0f0eff */
[C---:B------:R-:W-:Y:S01]  /*5720*/  VIADD R9, R2.reuse, 0x3 ;  /* 0x0000000302097836 */ /* 0x040fe20000000000 */
[----:B------:R-:W-:-:S02]  /*5730*/  ISETP.LT.AND P1, PT, R2, UR15, !P0 ;  /* 0x0000000f02007c0c */ /* 0x000fc4000c721270 */
[C---:B------:R-:W-:Y:S02]  /*5740*/  LEA R4, P6, R0.reuse, R33, 0x1 ;  /* 0x0000002100047211 */ /* 0x040fe400078c08ff */
[----:B------:R-:W-:Y:S02]  /*5750*/  ISETP.LT.AND P3, PT, R5, UR15, !P0 ;  /* 0x0000000f05007c0c */ /* 0x000fe4000c761270 */
[----:B------:R-:W-:Y:S01]  /*5760*/  LEA.HI.X.SX32 R5, R0, R35, 0x1, P6 ;  /* 0x0000002300057211 */ /* 0x000fe200030f0eff */
[C---:B------:R-:W-:Y:S01]  /*5770*/  VIADD R0, R3.reuse, UR5 ;  /* 0x0000000503007c36 */ /* 0x040fe20008000000 */
[----:B------:R-:W0:Y:S01]  /*5780*/  LDS.128 R28, [R24] ;  /* 0x00000000181c7984 */ /* 0x000e220000000c00 */
[----:B------:R-:W-:Y:S01]  /*5790*/  BAR.SYNC.DEFER_BLOCKING 0x0 ;  /* 0x0000000000007b1d */ /* 0x000fe20000010000 */
[----:B------:R-:W-:-:S04]  /*57a0*/  LEA R10, P6, R3, R33, 0x1 ;  /* 0x00000021030a7211 */ /* 0x000fc800078c08ff */
[----:B------:R-:W-:Y:S01]  /*57b0*/  LEA.HI.X.SX32 R11, R3, R35, 0x1, P6 ;  /* 0x00000023030b7211 */ /* 0x000fe200030f0eff */
[C---:B------:R-:W-:Y:S01]  /*57c0*/  VIADD R3, R0.reuse, UR5 ;  /* 0x0000000500037c36 */ /* 0x040fe20008000000 */
[----:B------:R-:W-:Y:S01]  /*57d0*/  LEA R20, P6, R0, R33, 0x1 ;  /* 0x0000002100147211 */ /* 0x000fe200078c08ff */
[----:B------:R-:W-:Y:S01]  /*57e0*/  STSM.16.M88.4 [R22], R76 ;  /* 0x0000004c16007844 */ /* 0x000fe20000000200 */
[----:B------:R-:W-:Y:S01]  /*57f0*/  BAR.SYNC.DEFER_BLOCKING 0x0 ;  /* 0x0000000000007b1d */ /* 0x000fe20000010000 */
[----:B0-----:R-:W-:-:S05]  /*5800*/  PRMT R21, R28, 0x7632, R21 ;  /* 0x000076321c157816 */ /* 0x001fca0000000015 */
[----:B------:R-:W0:Y:S02]  /*5810*/  LDS.128 R16, [R24] ;  /* 0x0000000018107984 */ /* 0x000e240000000c00 */
[----:B------:R-:W-:Y:S06]  /*5820*/  BAR.SYNC.DEFER_BLOCKING 0x0 ;  /* 0x0000000000007b1d */ /* 0x000fec0000010000 */
[----:B------:R-:W-:Y:S02]  /*5830*/  STSM.16.M88.4 [R22], R144 ;  /* 0x0000009016007844 */ /* 0x000fe40000000200 */
[----:B------:R-:W-:Y:S06]  /*5840*/  BAR.SYNC.DEFER_BLOCKING 0x0 ;  /* 0x0000000000007b1d */ /* 0x000fec0000010000 */
[----:B------:R-:W1:Y:S02]  /*5850*/  LDS.128 R12, [R24] ;  /* 0x00000000180c7984 */ /* 0x000e640000000c00 */
[----:B------:R-:W-:Y:S06]  /*5860*/  BAR.SYNC.DEFER_BLOCKING 0x0 ;  /* 0x0000000000007b1d */ /* 0x000fec0000010000 */
[----:B------:R-:W-:Y:S02]  /*5870*/  STSM.16.M88.4 [R22], R140 ;  /* 0x0000008c16007844 */ /* 0x000fe40000000200 */
[----:B------:R-:W-:Y:S06]  /*5880*/  BAR.SYNC.DEFER_BLOCKING 0x0 ;  /* 0x0000000000007b1d */ /* 0x000fec0000010000 */
[----:B------:R2:W-:Y:S01]  /*5890*/  @P1 STG.E.U16 desc[UR8][R4.64], R28 ;  /* 0x0000001c04001986 */ /* 0x0005e2000c101508 */
[----:B------:R-:W-:Y:S01]  /*58a0*/  ISETP.LT.AND P1, PT, R9, UR15, !P0 ;  /* 0x0000000f09007c0c */ /* 0x000fe2000c721270 */
[----:B------:R-:W-:-:S02]  /*58b0*/  VIADD R9, R2, 0x4 ;  /* 0x0000000402097836 */ /* 0x000fc40000000000 */
[----:B------:R3:W-:Y:S03]  /*58c0*/  @P2 STG.E.U16 desc[UR8][R10.64], R21 ;  /* 0x000000150a002986 */ /* 0x0007e6000c101508 */
[----:B------:R-:W-:Y:S01]  /*58d0*/  ISETP.LT.AND P2, PT, R9, UR15, !P0 ;  /* 0x0000000f09007c0c */ /* 0x000fe2000c741270 */
[C---:B------:R-:W-:Y:S01]  /*58e0*/  VIADD R9, R2.reuse, 0x6 ;  /* 0x0000000602097836 */ /* 0x040fe20000000000 */
[----:B------:R-:W4:Y:S01]  /*58f0*/  LDS.128 R24, [R24] ;  /* 0x0000000018187984 */ /* 0x000f220000000c00 */
[----:B--2---:R-:W-:Y:S01]  /*5900*/  VIADD R5, R2, 0x5 ;  /* 0x0000000502057836 */ /* 0x004fe20000000000 */
[----:B---3--:R-:W-:Y:S01]  /*5910*/  LEA.HI.X.SX32 R21, R0, R35, 0x1, P6 ;  /* 0x0000002300157211 */ /* 0x008fe200030f0eff */
[C---:B------:R-:W-:Y:S01]  /*5920*/  VIADD R0, R3.reuse, UR5 ;  /* 0x0000000503007c36 */ /* 0x040fe20008000000 */
[----:B------:R-:W-:Y:S02]  /*5930*/  LEA R4, P6, R3, R33, 0x1 ;  /* 0x0000002103047211 */ /* 0x000fe400078c08ff */
[----:B------:R-:W-:Y:S01]  /*5940*/  PRMT R11, R29, 0x7632, R11 ;  /* 0x000076321d0b7816 */ /* 0x000fe2000000000b */
[----:B------:R2:W-:Y:S01]  /*5950*/  @P5 STG.E.U16 desc[UR8][R20.64], R29 ;  /* 0x0000001d14005986 */ /* 0x0005e2000c101508 */
[----:B------:R-:W-:-:S02]  /*5960*/  ISETP.LT.AND P5, PT, R5, UR15, !P0 ;  /* 0x0000000f05007c0c */ /* 0x000fc4000c7a1270 */
[----:B------:R-:W-:Y:S01]  /*5970*/  LEA.HI.X.SX32 R5, R3, R35, 0x1, P6 ;  /* 0x0000002303057211 */ /* 0x000fe200030f0eff */
[C---:B------:R-:W-:Y:S01]  /*5980*/  VIADD R3, R0.reuse, UR5 ;  /* 0x0000000500037c36 */ /* 0x040fe20008000000 */
[----:B------:R-:W-:-:S03]  /*5990*/  LEA R22, P6, R0, R33, 0x1 ;  /* 0x0000002100167211 */ /* 0x000fc600078c08ff */
[----:B------:R3:W-:Y:S01]  /*59a0*/  @P1 STG.E.U16 desc[UR8][R4.64], R11 ;  /* 0x0000000b04001986 */ /* 0x0007e2000c101508 */
[----:B------:R-:W-:Y:S01]  /*59b0*/  LEA.HI.X.SX32 R23, R0, R35, 0x1, P6 ;  /* 0x0000002300177211 */ /* 0x000fe200030f0eff */
[C---:B------:R-:W-:Y:S01]  /*59c0*/  VIADD R0, R3.reuse, UR5 ;  /* 0x0000000503007c36 */ /* 0x040fe20008000000 */
[----:B------:R-:W-:Y:S02]  /*59d0*/  LEA R10, P6, R3, R33, 0x1 ;  /* 0x00000021030a7211 */ /* 0x000fe400078c08ff */
[----:B------:R-:W-:Y:S01]  /*59e0*/  ISETP.LT.AND P1, PT, R9, UR15, !P0 ;  /* 0x0000000f09007c0c */ /* 0x000fe2000c721270 */
[----:B------:R-:W-:Y:S01]  /*59f0*/  VIADD R9, R2, 0x7 ;  /* 0x0000000702097836 */ /* 0x000fe20000000000 */
[----:B--2---:R-:W-:Y:S01]  /*5a00*/  PRMT R21, R30, 0x7632, R21 ;  /* 0x000076321e157816 */ /* 0x004fe20000000015 */
[----:B------:R-:W-:Y:S03]  /*5a10*/  @P2 STG.E.U16 desc[UR8][R22.64], R30 ;  /* 0x0000001e16002986 */ /* 0x000fe6000c101508 */
[----:B------:R-:W-:Y:S01]  /*5a20*/  ISETP.LT.AND P2, PT, R9, UR15, !P0 ;  /* 0x0000000f09007c0c */ /* 0x000fe2000c741270 */
[C---:B---3--:R-:W-:Y:S01]  /*5a30*/  VIADD R5, R2.reuse, 0x9 ;  /* 0x0000000902057836 */ /* 0x048fe20000000000 */
[----:B------:R-:W-:Y:S01]  /*5a40*/  LEA.HI.X.SX32 R11, R3, R35, 0x1, P6 ;  /* 0x00000023030b7211 */ /* 0x000fe200030f0eff */
[----:B------:R-:W-:Y:S01]  /*5a50*/  VIADD R9, R2, 0x8 ;  /* 0x0000000802097836 */ /* 0x000fe20000000000 */
[----:B------:R-:W-:-:S02]  /*5a60*/  LEA R20, P6, R0, R33, 0x1 ;  /* 0x0000002100147211 */ /* 0x000fc400078c08ff */
[----:B------:R-:W-:Y:S01]  /*5a70*/  IADD3 R3, PT, PT, R0, UR5, RZ ;  /* 0x0000000500037c10 */ /* 0x000fe2000fffe0ff */
[----:B------:R2:W-:Y:S01]  /*5a80*/  @P5 STG.E.U16 desc[UR8][R10.64], R21 ;  /* 0x000000150a005986 */ /* 0x0005e2000c101508 */
[----:B------:R-:W-:Y:S01]  /*5a90*/  ISETP.LT.AND P5, PT, R9, UR15, !P0 ;  /* 0x0000000f09007c0c */ /* 0x000fe2000c7a1270 */
[----:B------:R-:W-:Y:S01]  /*5aa0*/  VIADD R9, R2, 0xa ;  /* 0x0000000a02097836 */ /* 0x000fe20000000000 */
[----:B--2---:R-:W-:Y:S01]  /*5ab0*/  LEA.HI.X.SX32 R21, R0, R35, 0x1, P6 ;  /* 0x0000002300157211 */ /* 0x004fe200030f0eff */
        /* <DEDUP_REMOVED lines=14> */
[----:B0-----:R-:W-:Y:S01]  /*5ba0*/  PRMT R21, R16, 0x7632, R21 ;  /* 0x0000763210157816 */ /* 0x001fe20000000015 */
[----:B------:R-:W-:Y:S03]  /*5bb0*/  @P5 STG.E.U16 desc[UR8][R22.64], R16 ;  /* 0x0000001016005986 */ /* 0x000fe6000c101508 */
[----:B------:R-:W-:Y:S01]  /*5bc0*/  ISETP.LT.AND P5, PT, R9, UR15, !P0 ;  /* 0x0000000f09007c0c */ /* 0x000fe2000c7a1270 */
[----:B--2---:R-:W-:Y:S01]  /*5bd0*/  VIADD R5, R2, 0xd ;  /* 0x0000000d02057836 */ /* 0x004fe20000000000 */
[----:B------:R-:W-:Y:S01]  /*5be0*/  LEA.HI.X.SX32 R11, R3, R35, 0x1, P6 ;  /* 0x00000023030b7211 */ /* 0x000fe200030f0eff */
[C---:B------:R-:W-:Y:S01]  /*5bf0*/  VIADD R3, R0.reuse, UR5 ;  /* 0x0000000500037c36 */ /* 0x040fe20008000000 */
[----:B------:R-:W-:Y:S01]  /*5c00*/  LEA R20, P6, R0, R33, 0x1 ;  /* 0x0000002100147211 */ /* 0x000fe200078c08ff */
[----:B------:R-:W-:-:S02]  /*5c10*/  VIADD R9, R2, 0xc ;  /* 0x0000000c02097836 */ /* 0x000fc40000000000 */
[----:B------:R0:W-:Y:S03]  /*5c20*/  @P1 STG.E.U16 desc[UR8][R10.64], R21 ;  /* 0x000000150a001986 */ /* 0x0001e6000c101508 */
[----:B------:R-:W-:Y:S01]  /*5c30*/  ISETP.LT.AND P1, PT, R9, UR15, !P0 ;  /* 0x0000000f09007c0c */ /* 0x000fe2000c721270 */
[----:B------:R-:W-:Y:S01]  /*5c40*/  VIADD R9, R2, 0xe ;  /* 0x0000000e02097836 */ /* 0x000fe20000000000 */
[----:B0-----:R-:W-:Y:S01]  /*5c50*/  LEA.HI.X.SX32 R21, R0, R35, 0x1, P6 ;  /* 0x0000002300157211 */ /* 0x001fe200030f0eff */
        /* <DEDUP_REMOVED lines=29> */
[----:B------:R-:W-:Y:S01]  /*5e30*/  @P5 STG.E.U16 desc[UR8][R16.64], R19 ;  /* 0x0000001310005986 */ /* 0x000fe2000c101508 */
        /* <DEDUP_REMOVED lines=9> */
[----:B-1----:R-:W-:Y:S01]  /*5ed0*/  @P2 STG.E.U16 desc[UR8][R20.64], R12 ;  /* 0x0000000c14002986 */ /* 0x002fe2000c101508 */
[C---:B------:R-:W-:Y:S01]  /*5ee0*/  VIADD R9, R2.reuse, 0x13 ;  /* 0x0000001302097836 */ /* 0x040fe20000000000 */
[----:B0-----:R-:W-:Y:S01]  /*5ef0*/  LEA.HI.X.SX32 R11, R3, R35, 0x1, P6 ;  /* 0x00000023030b7211 */ /* 0x001fe200030f0eff */
[----:B------:R-:W-:Y:S01]  /*5f00*/  VIADD R3, R2, 0x14 ;  /* 0x0000001402037836 */ /* 0x000fe20000000000 */
[----:B------:R-:W-:-:S02]  /*5f10*/  PRMT R5, R12, 0x7632, R5 ;  /* 0x000076320c057816 */ /* 0x000fc40000000005 */
[C---:B------:R-:W-:Y:S02]  /*5f20*/  LEA R16, P6, R0.reuse, R33, 0x1 ;  /* 0x0000002100107211 */ /* 0x040fe400078c08ff */
[----:B------:R-:W-:Y:S01]  /*5f30*/  ISETP.LT.AND P2, PT, R9, UR15, !P0 ;  /* 0x0000000f09007c0c */ /* 0x000fe2000c741270 */
[----:B------:R0:W-:Y:S01]  /*5f40*/  @P5 STG.E.U16 desc[UR8][R10.64], R5 ;  /* 0x000000050a005986 */ /* 0x0001e2000c101508 */
[C---:B------:R-:W-:Y:S01]  /*5f50*/  LEA.HI.X.SX32 R17, R0.reuse, R35, 0x1, P6 ;  /* 0x0000002300117211 */ /* 0x040fe200030f0eff */
[----:B------:R-:W-:Y:S01]  /*5f60*/  VIADD R0, R0, UR5 ;  /* 0x0000000500007c36 */ /* 0x000fe20008000000 */
[----:B------:R-:W-:Y:S01]  /*5f70*/  ISETP.LT.AND P5, PT, R3, UR15, !P0 ;  /* 0x0000000f03007c0c */ /* 0x000fe2000c7a1270 */
[----:B------:R-:W-:Y:S02]  /*5f80*/  VIADD R3, R2, 0x15 ;  /* 0x0000001502037836 */ /* 0x000fe40000000000 */
[----:B------:R1:W-:Y:S01]  /*5f90*/  @P1 STG.E.U16 desc[UR8][R16.64], R13 ;  /* 0x0000000d10001986 */ /* 0x0003e2000c101508 */
[----:B------:R-:W-:Y:S01]  /*5fa0*/  LEA R4, P6, R0, R33, 0x1 ;  /* 0x0000002100047211 */ /* 0x000fe200078c08ff */
[----:B------:R-:W-:Y:S01]  /*5fb0*/  VIADD R9, R2, 0x16 ;  /* 0x0000001602097836 */ /* 0x000fe20000000000 */
[----:B------:R-:W-:Y:S01]  /*5fc0*/  ISETP.LT.AND P1, PT, R3, UR15, !P0 ;  /* 0x0000000f03007c0c */ /* 0x000fe2000c721270 */
[C---:B------:R-:W-:Y:S01]  /*5fd0*/  VIADD R3, R0.reuse, UR5 ;  /* 0x0000000500037c36 */ /* 0x040fe20008000000 */
[----:B0-----:R-:W-:-:S03]  /*5fe0*/  LEA.HI.X.SX32 R5, R0, R35, 0x1, P6 ;  /* 0x0000002300057211 */ /* 0x001fc600030f0eff */
[C---:B------:R-:W-:Y:S01]  /*5ff0*/  VIADD R0, R3.reuse, UR5 ;  /* 0x0000000503007c36 */ /* 0x040fe20008000000 */
[----:B------:R-:W-:Y:S02]  /*6000*/  LEA R10, P6, R3, R33, 0x1 ;  /* 0x00000021030a7211 */ /* 0x000fe400078c08ff */
[----:B-1----:R-:W-:Y:S02]  /*6010*/  PRMT R17, R13, 0x7632, R17 ;  /* 0x000076320d117816 */ /* 0x002fe40000000011 */
[----:B------:R-:W-:Y:S01]  /*6020*/  LEA.HI.X.SX32 R11, R3, R35, 0x1, P6 ;  /* 0x00000023030b7211 */ /* 0x000fe200030f0eff */
[----:B------:R-:W-:Y:S01]  /*6030*/  VIADD R3, R2, 0x17 ;  /* 0x0000001702037836 */ /* 0x000fe20000000000 */
[----:B------:R-:W-:Y:S01]  /*6040*/  LEA R12, P6, R0, R33, 0x1 ;  /* 0x00000021000c7211 */ /* 0x000fe200078c08ff */
[----:B------:R0:W-:Y:S01]  /*6050*/  @P2 STG.E.U16 desc[UR8][R4.64], R17 ;  /* 0x0000001104002986 */ /* 0x0001e2000c101508 */
[----:B------:R-:W-:Y:S01]  /*6060*/  ISETP.LT.AND P2, PT, R9, UR15, !P0 ;  /* 0x0000000f09007c0c */ /* 0x000fe2000c741270 */
[----:B------:R-:W-:Y:S01]  /*6070*/  VIADD R9, R2, 0x18 ;  /* 0x0000001802097836 */ /* 0x000fe20000000000 */
[C---:B------:R-:W-:Y:S01]  /*6080*/  LEA.HI.X.SX32 R13, R0.reuse, R35, 0x1, P6 ;  /* 0x00000023000d7211 */ /* 0x040fe200030f0eff */
[----:B------:R1:W-:Y:S01]  /*6090*/  @P5 STG.E.U16 desc[UR8][R10.64], R14 ;  /* 0x0000000e0a005986 */ /* 0x0003e2000c101508 */
[----:B------:R-:W-:Y:S01]  /*60a0*/  ISETP.LT.AND P5, PT, R3, UR15, !P0 ;  /* 0x0000000f03007c0c */ /* 0x000fe2000c7a1270 */
[----:B------:R-:W-:-:S04]  /*60b0*/  VIADD R3, R0, UR5 ;  /* 0x0000000500037c36 */ /* 0x000fc80008000000 */
[C---:B------:R-:W-:Y:S01]  /*60c0*/  VIADD R0, R3.reuse, UR5 ;  /* 0x0000000503007c36 */ /* 0x040fe20008000000 */
[----:B0-----:R-:W-:Y:S02]  /*60d0*/  PRMT R5, R14, 0x7632, R5 ;  /* 0x000076320e057816 */ /* 0x001fe40000000005 */
[----:B------:R-:W-:Y:S01]  /*60e0*/  LEA R4, P6, R3, R33, 0x1 ;  /* 0x0000002103047211 */ /* 0x000fe200078c08ff */
[C---:B-1----:R-:W-:Y:S02]  /*60f0*/  VIADD R14, R2.reuse, 0x1a ;  /* 0x0000001a020e7836 */ /* 0x042fe40000000000 */
[----:B------:R0:W-:Y:S01]  /*6100*/  @P1 STG.E.U16 desc[UR8][R12.64], R5 ;  /* 0x000000050c001986 */ /* 0x0001e2000c101508 */
[----:B------:R-:W-:Y:S01]  /*6110*/  ISETP.LT.AND P1, PT, R9, UR15, !P0 ;  /* 0x0000000f09007c0c */ /* 0x000fe2000c721270 */
[----:B------:R-:W-:Y:S01]  /*6120*/  VIADD R9, R2, 0x19 ;  /* 0x0000001902097836 */ /* 0x000fe20000000000 */
[----:B0-----:R-:W-:Y:S01]  /*6130*/  LEA.HI.X.SX32 R5, R3, R35, 0x1, P6 ;  /* 0x0000002303057211 */ /* 0x001fe200030f0eff */
[C---:B------:R-:W-:Y:S01]  /*6140*/  VIADD R3, R0.reuse, UR5 ;  /* 0x0000000500037c36 */ /* 0x040fe20008000000 */
[----:B------:R-:W-:-:S02]  /*6150*/  LEA R10, P6, R0, R33, 0x1 ;  /* 0x00000021000a7211 */ /* 0x000fc400078c08ff */
[----:B------:R-:W-:Y:S01]  /*6160*/  PRMT R13, R15, 0x7632, R13 ;  /* 0x000076320f0d7816 */ /* 0x000fe2000000000d */
[----:B------:R4:W-:Y:S01]  /*6170*/  @P2 STG.E.U16 desc[UR8][R4.64], R15 ;  /* 0x0000000f04002986 */ /* 0x0009e2000c101508 */
[----:B------:R-:W-:Y:S01]  /*6180*/  LEA.HI.X.SX32 R11, R0, R35, 0x1, P6 ;  /* 0x00000023000b7211 */ /* 0x000fe200030f0eff */
[----:B------:R-:W-:Y:S01]  /*6190*/  VIADD R0, R3, UR5 ;  /* 0x0000000503007c36 */ /* 0x000fe20008000000 */
[----:B------:R-:W-:-:S03]  /*61a0*/  ISETP.LT.AND P2, PT, R9, UR15, !P0 ;  /* 0x0000000f09007c0c */ /* 0x000fc6000c741270 */
[----:B------:R0:W-:Y:S01]  /*61b0*/  @P5 STG.E.U16 desc[UR8][R10.64], R13 ;  /* 0x0000000d0a005986 */ /* 0x0001e2000c101508 */
[CC--:B------:R-:W-:Y:S01]  /*61c0*/  LEA R12, P5, R3.reuse, R33.reuse, 0x1 ;  /* 0x00000021030c7211 */ /* 0x0c0fe200078a08ff */
[C---:B------:R-:W-:Y:S01]  /*61d0*/  VIADD R9, R0.reuse, UR5 ;  /* 0x0000000500097c36 */ /* 0x040fe20008000000 */
[----:B------:R-:W-:Y:S02]  /*61e0*/  LEA R2, P6, R0, R33, 0x1 ;  /* 0x0000002100027211 */ /* 0x000fe400078c08ff */
[----:B----4-:R-:W-:Y:S02]  /*61f0*/  PRMT R5, R24, 0x7632, R5 ;  /* 0x0000763218057816 */ /* 0x010fe40000000005 */
[-C--:B0-----:R-:W-:Y:S02]  /*6200*/  LEA.HI.X.SX32 R13, R3, R35.reuse, 0x1, P5 ;  /* 0x00000023030d7211 */ /* 0x081fe400028f0eff */
[----:B------:R-:W-:Y:S01]  /*6210*/  LEA.HI.X.SX32 R3, R0, R35, 0x1, P6 ;  /* 0x0000002300037211 */ /* 0x000fe200030f0eff */
[C---:B------:R-:W-:Y:S01]  /*6220*/  VIADD R0, R9.reuse, UR5 ;  /* 0x0000000509007c36 */ /* 0x040fe20008000000 */
[----:B------:R-:W-:Y:S01]  /*6230*/  ISETP.LT.AND P5, PT, R14, UR15, !P0 ;  /* 0x0000000f0e007c0c */ /* 0x000fe2000c7a1270 */
[----:B------:R0:W-:Y:S01]  /*6240*/  @P1 STG.E.U16 desc[UR8][R12.64], R24 ;  /* 0x000000180c001986 */ /* 0x0001e2000c101508 */
[----:B------:R-:W-:Y:S01]  /*6250*/  LEA R4, P1, R9, R33, 0x1 ;  /* 0x0000002109047211 */ /* 0x000fe200078208ff */
[----:B------:R-:W-:-:S02]  /*6260*/  VIADD R15, R0, UR5 ;  /* 0x00000005000f7c36 */ /* 0x000fc40008000000 */
[----:B------:R1:W-:Y:S01]  /*6270*/  @P2 STG.E.U16 desc[UR8][R2.64], R5 ;  /* 0x0000000502002986 */ /* 0x0003e2000c101508 */
[CC--:B------:R-:W-:Y:S01]  /*6280*/  LEA R10, P2, R0.reuse, R33.reuse, 0x1 ;  /* 0x00000021000a7211 */ /* 0x0c0fe200078408ff */
[C---:B------:R-:W-:Y:S01]  /*6290*/  VIADD R16, R15.reuse, UR5 ;  /* 0x000000050f107c36 */ /* 0x040fe20008000000 */
[C---:B------:R-:W-:Y:S02]  /*62a0*/  LEA R14, P6, R15.reuse, R33, 0x1 ;  /* 0x000000210f0e7211 */ /* 0x040fe400078c08ff */
[-C--:B------:R-:W-:Y:S02]  /*62b0*/  LEA.HI.X.SX32 R11, R0, R35.reuse, 0x1, P2 ;  /* 0x00000023000b7211 */ /* 0x080fe400010f0eff */
[----:B------:R-:W-:Y:S02]  /*62c0*/  LEA.HI.X.SX32 R15, R15, R35, 0x1, P6 ;  /* 0x000000230f0f7211 */ /* 0x000fe400030f0eff */
[----:B0-----:R-:W-:Y:S02]  /*62d0*/  LEA R12, P6, R16, R33, 0x1 ;  /* 0x00000021100c7211 */ /* 0x001fe400078c08ff */
[----:B------:R-:W-:-:S02]  /*62e0*/  ISETP.LT.AND P2, PT, R6, UR15, !P0 ;  /* 0x0000000f06007c0c */ /* 0x000fc4000c741270 */
[-C--:B-1----:R-:W-:Y:S01]  /*62f0*/  LEA.HI.X.SX32 R5, R9, R35.reuse, 0x1, P1 ;  /* 0x0000002309057211 */ /* 0x082fe200008f0eff */
[C---:B------:R-:W-:Y:S01]  /*6300*/  VIADD R9, R16.reuse, UR5 ;  /* 0x0000000510097c36 */ /* 0x040fe20008000000 */
[----:B------:R-:W-:-:S03]  /*6310*/  LEA.HI.X.SX32 R13, R16, R35, 0x1, P6 ;  /* 0x00000023100d7211 */ /* 0x000fc600030f0eff */
[C---:B------:R-:W-:Y:S01]  /*6320*/  VIADD R0, R9.reuse, UR5 ;  /* 0x0000000509007c36 */ /* 0x040fe20008000000 */
[C---:B------:R-:W-:Y:S01]  /*6330*/  LEA R2, P1, R9.reuse, R33, 0x1 ;  /* 0x0000002109027211 */ /* 0x040fe200078208ff */
[----:B------:R0:W-:Y:S03]  /*6340*/  @P5 STG.E.U16 desc[UR8][R4.64], R25 ;  /* 0x0000001904005986 */ /* 0x0001e6000c101508 */
[----:B------:R-:W-:Y:S02]  /*6350*/  LEA.HI.X.SX32 R3, R9, R35, 0x1, P1 ;  /* 0x0000002309037211 */ /* 0x000fe400008f0eff */
[----:B------:R-:W-:Y:S02]  /*6360*/  LEA R6, P6, R0, R33, 0x1 ;  /* 0x0000002100067211 */ /* 0x000fe400078c08ff */
[----:B------:R-:W-:Y:S02]  /*6370*/  ISETP.LT.AND P1, PT, R7, UR15, !P0 ;  /* 0x0000000f07007c0c */ /* 0x000fe4000c721270 */
[----:B------:R-:W-:-:S02]  /*6380*/  ISETP.LT.AND P0, PT, R8, UR15, !P0 ;  /* 0x0000000f08007c0c */ /* 0x000fc4000c701270 */
[----:B------:R-:W-:Y:S02]  /*6390*/  LEA.HI.X.SX32 R7, R0, R35, 0x1, P6 ;  /* 0x0000002300077211 */ /* 0x000fe400030f0eff */
[----:B------:R-:W-:Y:S02]  /*63a0*/  PRMT R0, R25, 0x7632, R0 ;  /* 0x0000763219007816 */ /* 0x000fe40000000000 */
[----:B0-----:R-:W-:-:S03]  /*63b0*/  PRMT R5, R26, 0x7632, R5 ;  /* 0x000076321a057816 */ /* 0x001fc60000000005 */
[----:B------:R0:W-:Y:S04]  /*63c0*/  @P4 STG.E.U16 desc[UR8][R10.64], R0 ;  /* 0x000000000a004986 */ /* 0x0001e8000c101508 */
[----:B------:R0:W-:Y:S04]  /*63d0*/  @P3 STG.E.U16 desc[UR8][R14.64], R26 ;  /* 0x0000001a0e003986 */ /* 0x0001e8000c101508 */
[----:B------:R0:W-:Y:S04]  /*63e0*/  @P2 STG.E.U16 desc[UR8][R12.64], R5 ;  /* 0x000000050c002986 */ /* 0x0001e8000c101508 */
[----:B------:R0:W-:Y:S01]  /*63f0*/  @P1 STG.E.U16 desc[UR8][R2.64], R27 ;  /* 0x0000001b02001986 */ /* 0x0001e2000c101508 */
[----:B------:R-:W-:Y:S05]  /*6400*/  @!P0 EXIT ;  /* 0x000000000000894d */ /* 0x000fea0003800000 */
[----:B0-----:R-:W-:-:S05]  /*6410*/  PRMT R3, R27, 0x7632, R3 ;  /* 0x000076321b037816 */ /* 0x001fca0000000003 */
[----:B------:R-:W-:Y:S01]  /*6420*/  STG.E.U16 desc[UR8][R6.64], R3 ;  /* 0x0000000306007986 */ /* 0x000fe2000c101508 */
[----:B------:R-:W-:Y:S05]  /*6430*/  EXIT ;  /* 0x000000000000794d */ /* 0x000fea0003800000 */
.L_x_2:
[----:B------:R-:W-:-:S00]  /*6440*/  BRA `(.L_x_2) ;  /* 0xfffffffc00fc7947 */ /* 0x000fc0000383ffff */
[----:B------:R-:W-:-:S00]  /*6450*/  NOP ;  /* 0x0000000000007918 */ /* 0x000fc00000000000 */
        /* <DEDUP_REMOVED lines=10> */
.L_x_3:


//--------------------- .nv.shared.matmul_kernel  --------------------------
	.section	.nv.shared.matmul_kernel,"aw",@nobits
	.sectionflags	@""
	.align	16
	.zero		1024


//--------------------- .nv.shared.reserved.0     --------------------------
	.section	.nv.shared.reserved.0,"aw",@nobits
	.weak		__nv_reservedSMEM_offset_0_alias
	.size		__nv_reservedSMEM_offset_0_alias, 0, 64
	.other		__nv_reservedSMEM_offset_0_alias,@"STO_CUDA_RESERVED_SHARED STV_DEFAULT"
__nv_reservedSMEM_offset_0_alias:
	.zero		0
	.zero		64


//--------------------- .nv.constant0.matmul_kernel --------------------------
	.section	.nv.constant0.matmul_kernel,"a",@progbits
	.sectionflags	@""
	.align	4
.nv.constant0.matmul_kernel:
	.zero		976


//--------------------- SYMBOLS --------------------------

	.type		.nv.reservedSmem.offset0,@object
	.size		.nv.reservedSmem.offset0,0x4
	.type		.nv.reservedSmem.cap,@object
	.size		.nv.reservedSmem.cap,0x4
